// auto-generated by cutlass_sweep.gemm — config: {"arch": "sm_90", "cluster_m": 2, "cluster_n": 1, "dtype": "e4m3", "dtype_b": "e4m3", "layout": "nt", "stages": 0, "tile_k": 128, "tile_m": 256, "tile_n": 160}
#include "cutlass/cutlass.h"
#include "cutlass/gemm/collective/collective_builder.hpp"
#include "cutlass/gemm/device/gemm_universal_adapter.h"
#include "cutlass/gemm/kernel/gemm_universal.hpp"
#include "cutlass/epilogue/collective/collective_builder.hpp"

using ElemA = cutlass::float_e4m3_t;
using ElemB = cutlass::float_e4m3_t;
using ElemCD = cutlass::float_e4m3_t;
using Acc  = float;
using TileShape    = cute::Shape<cute::_256, cute::_160, cute::_128>;
using ClusterShape = cute::Shape<cute::_2, cute::_1, cute::_1>;

using CollectiveEpilogue = typename cutlass::epilogue::collective::CollectiveBuilder<
    cutlass::arch::Sm90, cutlass::arch::OpClassTensorOp,
    TileShape, ClusterShape,
    cutlass::epilogue::collective::EpilogueTileAuto,
    Acc, Acc,
    ElemCD, cutlass::layout::RowMajor, 128 / cutlass::sizeof_bits<ElemCD>::value,
    ElemCD, cutlass::layout::RowMajor, 128 / cutlass::sizeof_bits<ElemCD>::value,
    cutlass::epilogue::collective::EpilogueScheduleAuto
  >::CollectiveOp;

using CollectiveMainloop = typename cutlass::gemm::collective::CollectiveBuilder<
    cutlass::arch::Sm90, cutlass::arch::OpClassTensorOp,
    ElemA, cutlass::layout::RowMajor, 128 / cutlass::sizeof_bits<ElemA>::value,
    ElemB, cutlass::layout::ColumnMajor, 128 / cutlass::sizeof_bits<ElemB>::value,
    Acc,
    TileShape, ClusterShape,
    cutlass::gemm::collective::StageCountAutoCarveout<static_cast<int>(sizeof(typename CollectiveEpilogue::SharedStorage))>,
    cutlass::gemm::collective::KernelScheduleAuto
  >::CollectiveOp;

using GemmKernel = cutlass::gemm::kernel::GemmUniversal<
    cute::Shape<int,int,int,int>,
    CollectiveMainloop,
    CollectiveEpilogue
>;
using Gemm = cutlass::gemm::device::GemmUniversalAdapter<GemmKernel>;

// Force the device kernel symbol into the cubin without needing a host main.
auto* _anchor = &cutlass::device_kernel<GemmKernel>;


// ===== COMPILED SASS (sm_90a) =====

	.target	sm_90a

	.elftype	@"ET_EXEC"


//--------------------- .note.nv.tkinfo           --------------------------
	.section	.note.nv.tkinfo,"",@"SHT_NOTE"
	.sectionflags	@"SHF_NOTE_NV_TKINFO"
	.tkinfo
        /*0018*/ 	.word	0x00000002
        /*0030*/ 	.string	""
        /*0030*/ 	.string	"ptxas"
        /*0030*/ 	.string	"Cuda compilation tools, release 13.0, V13.0.88"
        /*0030*/ 	.string	"Build cuda_13.0.r13.0/compiler.36424714_0"
        /*0030*/ 	.string	"-arch sm_90a -m 64 "



//--------------------- .note.nv.cuinfo           --------------------------
	.section	.note.nv.cuinfo,"",@"SHT_NOTE"
	.sectionflags	@"SHF_NOTE_NV_CUINFO"
        /*0018*/ 	.short	0x0002
        /*001a*/ 	.short	0x005a
        /*001c*/ 	.short	0x0082
	.zero		2


//--------------------- .nv.info                  --------------------------
	.section	.nv.info,"",@"SHT_CUDA_INFO"
	.align	4


	//----- nvinfo : EIATTR_REGCOUNT
	.align		4
        /*0000*/ 	.byte	0x04, 0x2f
        /*0002*/ 	.short	(.L_12 - .L_11)
	.align		4
.L_11:
        /*0004*/ 	.word	index@(_ZN7cutlass13device_kernelINS_4gemm6kernel13GemmUniversalIN4cute5tupleIJiiiiEEENS1_10collective13CollectiveMmaINS1_37MainloopSm90TmaGmmaWarpSpecializedFP8ILi4ENS5_IJNS4_1CILi2EEENSA_ILi1EEESC_EEENS1_35KernelTmaWarpSpecializedCooperativeEEENS5_IJNSA_ILi256EEENSA_ILi160EEENSA_ILi128EEEEEENS_12float_e4m3_tENS5_IJlSC_lEEESK_SL_NS4_8TiledMMAINS4_8MMA_AtomIJNS4_4SM904GMMA30MMA_64x32x32_F32E4M3E4M3_SS_TNILNSP_7ScaleInE1ELSR_1EEEEEENS4_6LayoutISD_NS5_IJSC_NSA_ILi0EEESV_EEEEENS5_IJNS4_10UnderscoreESY_SY_EEEEENS4_13SM90_TMA_LOADENS4_14ComposedLayoutINS4_7SwizzleILi3ELi4ELi3EEENS4_18smem_ptr_flag_bitsILi8EEENSU_INS5_IJNSA_ILi8EEESI_EEENS5_IJSI_SC_EEEEEEEvNS4_8identityENS4_23SM90_TMA_LOAD_MULTICASTES1B_vS1C_EENS_8epilogue10collective6detail29Sm90TmaWarpSpecializedAdapterINS1G_15DefaultEpilogueISK_SL_SL_NS1F_6thread17LinearCombinationISK_Li1EffLNS1K_9ScaleType4KindE0ELNS_15FloatRoundStyleE2ESK_EENS1_15EpilogueDefaultEEEEEvvEEEEvNT_6ParamsE)
        /*0008*/ 	.word	0x000000a8


	//----- nvinfo : EIATTR_FRAME_SIZE
	.align		4
.L_12:
        /*000c*/ 	.byte	0x04, 0x11
        /*000e*/ 	.short	(.L_14 - .L_13)
	.align		4
.L_13:
        /*0010*/ 	.word	index@(_ZN7cutlass13device_kernelINS_4gemm6kernel13GemmUniversalIN4cute5tupleIJiiiiEEENS1_10collective13CollectiveMmaINS1_37MainloopSm90TmaGmmaWarpSpecializedFP8ILi4ENS5_IJNS4_1CILi2EEENSA_ILi1EEESC_EEENS1_35KernelTmaWarpSpecializedCooperativeEEENS5_IJNSA_ILi256EEENSA_ILi160EEENSA_ILi128EEEEEENS_12float_e4m3_tENS5_IJlSC_lEEESK_SL_NS4_8TiledMMAINS4_8MMA_AtomIJNS4_4SM904GMMA30MMA_64x32x32_F32E4M3E4M3_SS_TNILNSP_7ScaleInE1ELSR_1EEEEEENS4_6LayoutISD_NS5_IJSC_NSA_ILi0EEESV_EEEEENS5_IJNS4_10UnderscoreESY_SY_EEEEENS4_13SM90_TMA_LOADENS4_14ComposedLayoutINS4_7SwizzleILi3ELi4ELi3EEENS4_18smem_ptr_flag_bitsILi8EEENSU_INS5_IJNSA_ILi8EEESI_EEENS5_IJSI_SC_EEEEEEEvNS4_8identityENS4_23SM90_TMA_LOAD_MULTICASTES1B_vS1C_EENS_8epilogue10collective6detail29Sm90TmaWarpSpecializedAdapterINS1G_15DefaultEpilogueISK_SL_SL_NS1F_6thread17LinearCombinationISK_Li1EffLNS1K_9ScaleType4KindE0ELNS_15FloatRoundStyleE2ESK_EENS1_15EpilogueDefaultEEEEEvvEEEEvNT_6ParamsE)
        /*0014*/ 	.word	0x00000208


	//----- nvinfo : EIATTR_MIN_STACK_SIZE
	.align		4
.L_14:
        /*0018*/ 	.byte	0x04, 0x12
        /*001a*/ 	.short	(.L_16 - .L_15)
	.align		4
.L_15:
        /*001c*/ 	.word	index@(_ZN7cutlass13device_kernelINS_4gemm6kernel13GemmUniversalIN4cute5tupleIJiiiiEEENS1_10collective13CollectiveMmaINS1_37MainloopSm90TmaGmmaWarpSpecializedFP8ILi4ENS5_IJNS4_1CILi2EEENSA_ILi1EEESC_EEENS1_35KernelTmaWarpSpecializedCooperativeEEENS5_IJNSA_ILi256EEENSA_ILi160EEENSA_ILi128EEEEEENS_12float_e4m3_tENS5_IJlSC_lEEESK_SL_NS4_8TiledMMAINS4_8MMA_AtomIJNS4_4SM904GMMA30MMA_64x32x32_F32E4M3E4M3_SS_TNILNSP_7ScaleInE1ELSR_1EEEEEENS4_6LayoutISD_NS5_IJSC_NSA_ILi0EEESV_EEEEENS5_IJNS4_10UnderscoreESY_SY_EEEEENS4_13SM90_TMA_LOADENS4_14ComposedLayoutINS4_7SwizzleILi3ELi4ELi3EEENS4_18smem_ptr_flag_bitsILi8EEENSU_INS5_IJNSA_ILi8EEESI_EEENS5_IJSI_SC_EEEEEEEvNS4_8identityENS4_23SM90_TMA_LOAD_MULTICASTES1B_vS1C_EENS_8epilogue10collective6detail29Sm90TmaWarpSpecializedAdapterINS1G_15DefaultEpilogueISK_SL_SL_NS1F_6thread17LinearCombinationISK_Li1EffLNS1K_9ScaleType4KindE0ELNS_15FloatRoundStyleE2ESK_EENS1_15EpilogueDefaultEEEEEvvEEEEvNT_6ParamsE)
        /*0020*/ 	.word	0x00000208
.L_16:


//--------------------- .nv.compat                --------------------------
	.section	.nv.compat,"",@"SHT_CUDA_COMPAT_INFO"
	.align	4
        /*0000*/ 	.byte	0x02, 0x09, 0x01, 0x00, 0x02, 0x02, 0x04, 0x00, 0x02, 0x05, 0x05, 0x00, 0x03, 0x07, 0x01, 0x01
        /*0010*/ 	.byte	0x02, 0x03, 0x01, 0x00, 0x02, 0x06, 0x01, 0x00, 0x04, 0x0b, 0x08, 0x00, 0x00, 0x00, 0x00, 0x00
        /*0020*/ 	.byte	0x00, 0x00, 0x00, 0x00


//--------------------- .nv.info._ZN7cutlass13device_kernelINS_4gemm6kernel13GemmUniversalIN4cute5tupleIJiiiiEEENS1_10collective13CollectiveMmaINS1_37MainloopSm90TmaGmmaWarpSpecializedFP8ILi4ENS5_IJNS4_1CILi2EEENSA_ILi1EEESC_EEENS1_35KernelTmaWarpSpecializedCooperativeEEENS5_IJNSA_ILi256EEENSA_ILi160EEENSA_ILi128EEEEEENS_12float_e4m3_tENS5_IJlSC_lEEESK_SL_NS4_8TiledMMAINS4_8MMA_AtomIJNS4_4SM904GMMA30MMA_64x32x32_F32E4M3E4M3_SS_TNILNSP_7ScaleInE1ELSR_1EEEEEENS4_6LayoutISD_NS5_IJSC_NSA_ILi0EEESV_EEEEENS5_IJNS4_10UnderscoreESY_SY_EEEEENS4_13SM90_TMA_LOADENS4_14ComposedLayoutINS4_7SwizzleILi3ELi4ELi3EEENS4_18smem_ptr_flag_bitsILi8EEENSU_INS5_IJNSA_ILi8EEESI_EEENS5_IJSI_SC_EEEEEEEvNS4_8identityENS4_23SM90_TMA_LOAD_MULTICASTES1B_vS1C_EENS_8epilogue10collective6detail29Sm90TmaWarpSpecializedAdapterINS1G_15DefaultEpilogueISK_SL_SL_NS1F_6thread17LinearCombinationISK_Li1EffLNS1K_9ScaleType4KindE0ELNS_15FloatRoundStyleE2ESK_EENS1_15EpilogueDefaultEEEEEvvEEEEvNT_6ParamsE --------------------------
	.section	.nv.info._ZN7cutlass13device_kernelINS_4gemm6kernel13GemmUniversalIN4cute5tupleIJiiiiEEENS1_10collective13CollectiveMmaINS1_37MainloopSm90TmaGmmaWarpSpecializedFP8ILi4ENS5_IJNS4_1CILi2EEENSA_ILi1EEESC_EEENS1_35KernelTmaWarpSpecializedCooperativeEEENS5_IJNSA_ILi256EEENSA_ILi160EEENSA_ILi128EEEEEENS_12float_e4m3_tENS5_IJlSC_lEEESK_SL_NS4_8TiledMMAINS4_8MMA_AtomIJNS4_4SM904GMMA30MMA_64x32x32_F32E4M3E4M3_SS_TNILNSP_7ScaleInE1ELSR_1EEEEEENS4_6LayoutISD_NS5_IJSC_NSA_ILi0EEESV_EEEEENS5_IJNS4_10UnderscoreESY_SY_EEEEENS4_13SM90_TMA_LOADENS4_14ComposedLayoutINS4_7SwizzleILi3ELi4ELi3EEENS4_18smem_ptr_flag_bitsILi8EEENSU_INS5_IJNSA_ILi8EEESI_EEENS5_IJSI_SC_EEEEEEEvNS4_8identityENS4_23SM90_TMA_LOAD_MULTICASTES1B_vS1C_EENS_8epilogue10collective6detail29Sm90TmaWarpSpecializedAdapterINS1G_15DefaultEpilogueISK_SL_SL_NS1F_6thread17LinearCombinationISK_Li1EffLNS1K_9ScaleType4KindE0ELNS_15FloatRoundStyleE2ESK_EENS1_15EpilogueDefaultEEEEEvvEEEEvNT_6ParamsE,"",@"SHT_CUDA_INFO"
	.sectionflags	@""
	.align	4


	//----- nvinfo : EIATTR_CUDA_API_VERSION
	.align		4
        /*0000*/ 	.byte	0x04, 0x37
        /*0002*/ 	.short	(.L_18 - .L_17)
.L_17:
        /*0004*/ 	.word	0x00000082


	//----- nvinfo : EIATTR_KPARAM_INFO
	.align		4
.L_18:
        /*0008*/ 	.byte	0x04, 0x17
        /*000a*/ 	.short	(.L_20 - .L_19)
.L_19:
        /*000c*/ 	.word	0x00000000
        /*0010*/ 	.short	0x0000
        /*0012*/ 	.short	0x0070
        /*0014*/ 	.byte	0x00, 0xf0, 0x01, 0x10


	//----- nvinfo : EIATTR_SPARSE_MMA_MASK
	.align		4
.L_20:
        /*0018*/ 	.byte	0x03, 0x50
        /*001a*/ 	.short	0x0000


	//----- nvinfo : EIATTR_MAXREG_COUNT
	.align		4
        /*001c*/ 	.byte	0x03, 0x1b
        /*001e*/ 	.short	0x00a8


	//----- nvinfo : EIATTR_NUM_BARRIERS
	.align		4
        /*0020*/ 	.byte	0x02, 0x4c
        /*0022*/ 	.byte	0x01
	.zero		1


	//----- nvinfo : EIATTR_ANNOTATIONS
	.align		4
        /*0024*/ 	.byte	0x04, 0x55
        /*0026*/ 	.short	(.L_22 - .L_21)


	//   ....[0]....
.L_21:
        /*0028*/ 	.word	0x00000001
        /*002c*/ 	.byte	0x30, 0x07, 0x00, 0x00, 0x01, 0x00, 0x00, 0x00, 0x00, 0x08, 0x00, 0x00, 0x01, 0x00, 0x00, 0x00
        /* <DEDUP_REMOVED lines=483> */
        /*1e6c*/ 	.byte	0x10, 0x63, 0x01, 0x00


	//----- nvinfo : EIATTR_MERCURY_ISA_VERSION
	.align		4
.L_22:
        /*1e70*/ 	.byte	0x03, 0x5f
        /*1e72*/ 	.short	0x0101


	//----- nvinfo : EIATTR_INT_WARP_WIDE_INSTR_OFFSETS
	.align		4
        /*1e74*/ 	.byte	0x04, 0x31
        /*1e76*/ 	.short	(.L_24 - .L_23)


	//   ....[0]....
.L_23:
        /*1e78*/ 	.word	0x00000550


	//   ....[1]....
        /*1e7c*/ 	.word	0x00000570


	//   ....[2]....
        /*1e80*/ 	.word	0x000006d0


	//   ....[3]....
        /*1e84*/ 	.word	0x000086e0


	//----- nvinfo : EIATTR_COOP_GROUP_MASK_REGIDS
	.align		4
.L_24:
        /*1e88*/ 	.byte	0x04, 0x29
        /*1e8a*/ 	.short	(.L_26 - .L_25)


	//   ....[0]....
.L_25:
        /*1e8c*/ 	.word	0xffffffff


	//   ....[1]....
        /*1e90*/ 	.word	0xffffffff


	//   ....[2]....
        /*1e94*/ 	.word	0xffffffff


	//   ....[3]....
        /*1e98*/ 	.word	0xffffffff


	//   ....[4]....
        /*1e9c*/ 	.word	0xffffffff


	//   ....[5]....
        /*1ea0*/ 	.word	0xffffffff


	//----- nvinfo : EIATTR_COOP_GROUP_INSTR_OFFSETS
	.align		4
.L_26:
        /*1ea4*/ 	.byte	0x04, 0x28
        /*1ea6*/ 	.short	(.L_28 - .L_27)


	//   ....[0]....
.L_27:
        /*1ea8*/ 	.word	0x00000070


	//   ....[1]....
        /*1eac*/ 	.word	0x00000080


	//   ....[2]....
        /*1eb0*/ 	.word	0x000001a0


	//   ....[3]....
        /*1eb4*/ 	.word	0x000003c0


	//   ....[4]....
        /*1eb8*/ 	.word	0x00000840


	//   ....[5]....
        /*1ebc*/ 	.word	0x00001dd0


	//----- nvinfo : EIATTR_REG_RECONFIG
	.align		4
.L_28:
        /*1ec0*/ 	.byte	0x01, 0x54
	.zero		2


	//----- nvinfo : EIATTR_MBARRIER_INSTR_OFFSETS
	.align		4
        /*1ec4*/ 	.byte	0x04, 0x39
        /*1ec6*/ 	.short	(.L_30 - .L_29)


	//   ....[0]....
.L_29:
        /*1ec8*/ 	.word	0x00000320
        /*1ecc*/ 	.word	0x000000ff
        /*1ed0*/ 	.word	0x00000000
        /*1ed4*/ 	.short	0x0100
        /*1ed6*/ 	.byte	0x0a
	.zero		1


	//   ....[1]....
        /*1ed8*/ 	.word	0x00000330
        /*1edc*/ 	.word	0x000000ff
        /*1ee0*/ 	.word	0x00000020
        /*1ee4*/ 	.short	0x0100
        /*1ee6*/ 	.byte	0x0a
	.zero		1


	//   ....[2]....
        /*1ee8*/ 	.word	0x00000340
        /*1eec*/ 	.word	0x000000ff
        /*1ef0*/ 	.word	0x00000008
        /*1ef4*/ 	.short	0x0100
        /*1ef6*/ 	.byte	0x0a
	.zero		1


	//   ....[3]....
        /*1ef8*/ 	.word	0x00000350
        /*1efc*/ 	.word	0x000000ff
        /*1f00*/ 	.word	0x00000028
        /*1f04*/ 	.short	0x0100
        /*1f06*/ 	.byte	0x0a
	.zero		1


	//   ....[4]....
        /*1f08*/ 	.word	0x00000360
        /*1f0c*/ 	.word	0x000000ff
        /*1f10*/ 	.word	0x00000010
        /*1f14*/ 	.short	0x0100
        /*1f16*/ 	.byte	0x0a
	.zero		1


	//   ....[5]....
        /*1f18*/ 	.word	0x00000370
        /*1f1c*/ 	.word	0x000000ff
        /*1f20*/ 	.word	0x00000030
        /*1f24*/ 	.short	0x0100
        /*1f26*/ 	.byte	0x0a
	.zero		1


	//   ....[6]....
        /*1f28*/ 	.word	0x00000380
        /*1f2c*/ 	.word	0x000000ff
        /*1f30*/ 	.word	0x00000018
        /*1f34*/ 	.short	0x0100
        /*1f36*/ 	.byte	0x0a
	.zero		1


	//   ....[7]....
        /*1f38*/ 	.word	0x00000390
        /*1f3c*/ 	.word	0x000000ff
        /*1f40*/ 	.word	0x00000038
        /*1f44*/ 	.short	0x0100
        /*1f46*/ 	.byte	0x0a
	.zero		1


	//   ....[8]....
        /*1f48*/ 	.word	0x00000760
        /*1f4c*/ 	.word	0x000000ff
        /*1f50*/ 	.word	0x00000050
        /*1f54*/ 	.short	0x0100
        /*1f56*/ 	.byte	0x08
	.zero		1


	//   ....[9]....
        /*1f58*/ 	.word	0x000007e0
        /*1f5c*/ 	.word	0x000000ff
        /*1f60*/ 	.word	0x00000058
        /*1f64*/ 	.short	0x0100
        /*1f66*/ 	.byte	0x08
	.zero		1


	//   ....[10]....
        /*1f68*/ 	.word	0x000021d0
        /*1f6c*/ 	.word	0x000000ff
        /*1f70*/ 	.word	0x00000000
        /*1f74*/ 	.short	0x010a
        /*1f76*/ 	.byte	0x0f
	.zero		1


	//   ....[11]....
        /*1f78*/ 	.word	0x00002230
        /*1f7c*/ 	.word	0x000000ff
        /*1f80*/ 	.word	0x00000000
        /*1f84*/ 	.short	0x010a
        /*1f86*/ 	.byte	0x0f
	.zero		1


	//   ....[12]....
        /*1f88*/ 	.word	0x000046c0
        /*1f8c*/ 	.word	0x000000ff
        /*1f90*/ 	.word	0x00000000
        /*1f94*/ 	.short	0x010a
        /*1f96*/ 	.byte	0x11
	.zero		1


	//   ....[13]....
        /*1f98*/ 	.word	0x00004700
        /*1f9c*/ 	.word	0x000000ff
        /*1fa0*/ 	.word	0x00000000
        /*1fa4*/ 	.short	0x010a
        /*1fa6*/ 	.byte	0x11
	.zero		1


	//   ....[14]....
        /*1fa8*/ 	.word	0x00006b10
        /*1fac*/ 	.word	0x000000e5
        /*1fb0*/ 	.word	0x00000000
        /*1fb4*/ 	.short	0x0101
        /*1fb6*/ 	.byte	0x3f
	.zero		1


	//   ....[15]....
        /*1fb8*/ 	.word	0x00008780
        /*1fbc*/ 	.word	0x00000018
        /*1fc0*/ 	.word	0x00000000
        /*1fc4*/ 	.short	0x0101
        /*1fc6*/ 	.byte	0x3f
	.zero		1


	//   ....[16]....
        /*1fc8*/ 	.word	0x00015520
        /*1fcc*/ 	.word	0x0000000f
        /*1fd0*/ 	.word	0x00000020
        /*1fd4*/ 	.short	0x010a
        /*1fd6*/ 	.byte	0x3f
	.zero		1


	//   ....[17]....
        /*1fd8*/ 	.word	0x000158f0
        /*1fdc*/ 	.word	0x00000002
        /*1fe0*/ 	.word	0x00000058
        /*1fe4*/ 	.short	0x0101
        /*1fe6*/ 	.byte	0x3f
	.zero		1


	//   ....[18]....
        /*1fe8*/ 	.word	0x00016060
        /*1fec*/ 	.word	0x00000005
        /*1ff0*/ 	.word	0x00000000
        /*1ff4*/ 	.short	0x010a
        /*1ff6*/ 	.byte	0x3f
	.zero		1


	//   ....[19]....
        /*1ff8*/ 	.word	0x000160e0
        /*1ffc*/ 	.word	0x00000007
        /*2000*/ 	.word	0x00000000
        /*2004*/ 	.short	0x010a
        /*2006*/ 	.byte	0x3f
	.zero		1


	//   ....[20]....
        /*2008*/ 	.word	0x00016170
        /*200c*/ 	.word	0x00000006
        /*2010*/ 	.word	0x00000000
        /*2014*/ 	.short	0x010a
        /*2016*/ 	.byte	0x3f
	.zero		1


	//   ....[21]....
        /*2018*/ 	.word	0x00016200
        /*201c*/ 	.word	0x00000003
        /*2020*/ 	.word	0x00000000
        /*2024*/ 	.short	0x010a
        /*2026*/ 	.byte	0x3f
	.zero		1


	//   ....[22]....
        /*2028*/ 	.word	0x00016270
        /*202c*/ 	.word	0x00000003
        /*2030*/ 	.word	0x00000000
        /*2034*/ 	.short	0x010a
        /*2036*/ 	.byte	0x3f
	.zero		1


	//   ....[23]....
        /*2038*/ 	.word	0x000162e0
        /*203c*/ 	.word	0x00000000
        /*2040*/ 	.word	0x00000000
        /*2044*/ 	.short	0x010a
        /*2046*/ 	.byte	0x3f
	.zero		1


	//   ....[24]....
        /*2048*/ 	.word	0x000163c0
        /*204c*/ 	.word	0x0000000f
        /*2050*/ 	.word	0x00000020
        /*2054*/ 	.short	0x010a
        /*2056*/ 	.byte	0x3f
	.zero		1


	//   ....[25]....
        /*2058*/ 	.word	0x00016490
        /*205c*/ 	.word	0x00000005
        /*2060*/ 	.word	0x00000000
        /*2064*/ 	.short	0x010a
        /*2066*/ 	.byte	0x3f
	.zero		1


	//   ....[26]....
        /*2068*/ 	.word	0x000164e0
        /*206c*/ 	.word	0x00000007
        /*2070*/ 	.word	0x00000000
        /*2074*/ 	.short	0x010a
        /*2076*/ 	.byte	0x3f
	.zero		1


	//   ....[27]....
        /*2078*/ 	.word	0x00016530
        /*207c*/ 	.word	0x00000006
        /*2080*/ 	.word	0x00000000
        /*2084*/ 	.short	0x010a
        /*2086*/ 	.byte	0x3f
	.zero		1


	//----- nvinfo : EIATTR_NUM_MBARRIERS
	.align		4
.L_30:
        /*2088*/ 	.byte	0x03, 0x38
        /*208a*/ 	.short	0x000a


	//----- nvinfo : EIATTR_EXIT_INSTR_OFFSETS
	.align		4
        /*208c*/ 	.byte	0x04, 0x1c
        /*208e*/ 	.short	(.L_32 - .L_31)


	//   ....[0]....
.L_31:
        /*2090*/ 	.word	0x000009d0


	//   ....[1]....
        /*2094*/ 	.word	0x00001270


	//   ....[2]....
        /*2098*/ 	.word	0x00014c10


	//   ....[3]....
        /*209c*/ 	.word	0x000151b0


	//   ....[4]....
        /*20a0*/ 	.word	0x00016250


	//----- nvinfo : EIATTR_MAX_THREADS
	.align		4
.L_32:
        /*20a4*/ 	.byte	0x04, 0x05
        /*20a6*/ 	.short	(.L_34 - .L_33)
.L_33:
        /*20a8*/ 	.word	0x00000180
        /*20ac*/ 	.word	0x00000001
        /*20b0*/ 	.word	0x00000001


	//----- nvinfo : EIATTR_CRS_STACK_SIZE
	.align		4
.L_34:
        /*20b4*/ 	.byte	0x04, 0x1e
        /*20b6*/ 	.short	(.L_36 - .L_35)
.L_35:
        /*20b8*/ 	.word	0x00000000


	//----- nvinfo : EIATTR_CBANK_PARAM_SIZE
	.align		4
.L_36:
        /*20bc*/ 	.byte	0x03, 0x19
        /*20be*/ 	.short	0x0470


	//----- nvinfo : EIATTR_PARAM_CBANK
	.align		4
        /*20c0*/ 	.byte	0x04, 0x0a
        /*20c2*/ 	.short	(.L_38 - .L_37)
	.align		4
.L_37:
        /*20c4*/ 	.word	index@(.nv.constant0._ZN7cutlass13device_kernelINS_4gemm6kernel13GemmUniversalIN4cute5tupleIJiiiiEEENS1_10collective13CollectiveMmaINS1_37MainloopSm90TmaGmmaWarpSpecializedFP8ILi4ENS5_IJNS4_1CILi2EEENSA_ILi1EEESC_EEENS1_35KernelTmaWarpSpecializedCooperativeEEENS5_IJNSA_ILi256EEENSA_ILi160EEENSA_ILi128EEEEEENS_12float_e4m3_tENS5_IJlSC_lEEESK_SL_NS4_8TiledMMAINS4_8MMA_AtomIJNS4_4SM904GMMA30MMA_64x32x32_F32E4M3E4M3_SS_TNILNSP_7ScaleInE1ELSR_1EEEEEENS4_6LayoutISD_NS5_IJSC_NSA_ILi0EEESV_EEEEENS5_IJNS4_10UnderscoreESY_SY_EEEEENS4_13SM90_TMA_LOADENS4_14ComposedLayoutINS4_7SwizzleILi3ELi4ELi3EEENS4_18smem_ptr_flag_bitsILi8EEENSU_INS5_IJNSA_ILi8EEESI_EEENS5_IJSI_SC_EEEEEEEvNS4_8identityENS4_23SM90_TMA_LOAD_MULTICASTES1B_vS1C_EENS_8epilogue10collective6detail29Sm90TmaWarpSpecializedAdapterINS1G_15DefaultEpilogueISK_SL_SL_NS1F_6thread17LinearCombinationISK_Li1EffLNS1K_9ScaleType4KindE0ELNS_15FloatRoundStyleE2ESK_EENS1_15EpilogueDefaultEEEEEvvEEEEvNT_6ParamsE)
        /*20c8*/ 	.short	0x0210
        /*20ca*/ 	.short	0x0470


	//----- nvinfo : EIATTR_SW_WAR
	.align		4
.L_38:
        /*20cc*/ 	.byte	0x04, 0x36
        /*20ce*/ 	.short	(.L_40 - .L_39)
.L_39:
        /*20d0*/ 	.word	0x00000008
.L_40:


//--------------------- .nv.callgraph             --------------------------
	.section	.nv.callgraph,"",@"SHT_CUDA_CALLGRAPH"
	.align	4
	.sectionentsize	8
	.align		4
        /*0000*/ 	.word	0x00000000
	.align		4
        /*0004*/ 	.word	0xffffffff
	.align		4
        /*0008*/ 	.word	0x00000000
	.align		4
        /*000c*/ 	.word	0xfffffffe
	.align		4
        /*0010*/ 	.word	0x00000000
	.align		4
        /*0014*/ 	.word	0xfffffffd
	.align		4
        /*0018*/ 	.word	0x00000000
	.align		4
        /*001c*/ 	.word	0xfffffffc


//--------------------- .nv.constant4             --------------------------
	.section	.nv.constant4,"a",@progbits
	.align	8
	.align		8
.nv.constant4:
        /*0000*/ 	.dword	_ZN39_INTERNAL_f495d801_4_k_cu_ea757fff_43574cuda3std3__45__cpo5beginE
	.align		8
        /*0008*/ 	.dword	_ZN39_INTERNAL_f495d801_4_k_cu_ea757fff_43574cuda3std3__45__cpo3endE
	.align		8
        /*0010*/ 	.dword	_ZN39_INTERNAL_f495d801_4_k_cu_ea757fff_43574cuda3std3__45__cpo6cbeginE
	.align		8
        /*0018*/ 	.dword	_ZN39_INTERNAL_f495d801_4_k_cu_ea757fff_43574cuda3std3__45__cpo4cendE
	.align		8
        /*0020*/ 	.dword	_ZN39_INTERNAL_f495d801_4_k_cu_ea757fff_43574cuda3std3__441_GLOBAL__N__f495d801_4_k_cu_ea757fff_43576ignoreE
	.align		8
        /*0028*/ 	.dword	_ZN39_INTERNAL_f495d801_4_k_cu_ea757fff_43574cuda3std3__419piecewise_constructE
	.align		8
        /*0030*/ 	.dword	_ZN39_INTERNAL_f495d801_4_k_cu_ea757fff_43574cuda3std3__48in_placeE
	.align		8
        /*0038*/ 	.dword	_ZN39_INTERNAL_f495d801_4_k_cu_ea757fff_43574cuda3std6ranges3__45__cpo4swapE
	.align		8
        /*0040*/ 	.dword	_ZN39_INTERNAL_f495d801_4_k_cu_ea757fff_43574cuda3std6ranges3__45__cpo9iter_moveE
	.align		8
        /*0048*/ 	.dword	_ZN39_INTERNAL_f495d801_4_k_cu_ea757fff_43574cute7productE
	.align		8
        /*0050*/ 	.dword	_ZN39_INTERNAL_f495d801_4_k_cu_ea757fff_43574cute1_E


//--------------------- .text._ZN7cutlass13device_kernelINS_4gemm6kernel13GemmUniversalIN4cute5tupleIJiiiiEEENS1_10collective13CollectiveMmaINS1_37MainloopSm90TmaGmmaWarpSpecializedFP8ILi4ENS5_IJNS4_1CILi2EEENSA_ILi1EEESC_EEENS1_35KernelTmaWarpSpecializedCooperativeEEENS5_IJNSA_ILi256EEENSA_ILi160EEENSA_ILi128EEEEEENS_12float_e4m3_tENS5_IJlSC_lEEESK_SL_NS4_8TiledMMAINS4_8MMA_AtomIJNS4_4SM904GMMA30MMA_64x32x32_F32E4M3E4M3_SS_TNILNSP_7ScaleInE1ELSR_1EEEEEENS4_6LayoutISD_NS5_IJSC_NSA_ILi0EEESV_EEEEENS5_IJNS4_10UnderscoreESY_SY_EEEEENS4_13SM90_TMA_LOADENS4_14ComposedLayoutINS4_7SwizzleILi3ELi4ELi3EEENS4_18smem_ptr_flag_bitsILi8EEENSU_INS5_IJNSA_ILi8EEESI_EEENS5_IJSI_SC_EEEEEEEvNS4_8identityENS4_23SM90_TMA_LOAD_MULTICASTES1B_vS1C_EENS_8epilogue10collective6detail29Sm90TmaWarpSpecializedAdapterINS1G_15DefaultEpilogueISK_SL_SL_NS1F_6thread17LinearCombinationISK_Li1EffLNS1K_9ScaleType4KindE0ELNS_15FloatRoundStyleE2ESK_EENS1_15EpilogueDefaultEEEEEvvEEEEvNT_6ParamsE --------------------------
	.section	.text._ZN7cutlass13device_kernelINS_4gemm6kernel13GemmUniversalIN4cute5tupleIJiiiiEEENS1_10collective13CollectiveMmaINS1_37MainloopSm90TmaGmmaWarpSpecializedFP8ILi4ENS5_IJNS4_1CILi2EEENSA_ILi1EEESC_EEENS1_35KernelTmaWarpSpecializedCooperativeEEENS5_IJNSA_ILi256EEENSA_ILi160EEENSA_ILi128EEEEEENS_12float_e4m3_tENS5_IJlSC_lEEESK_SL_NS4_8TiledMMAINS4_8MMA_AtomIJNS4_4SM904GMMA30MMA_64x32x32_F32E4M3E4M3_SS_TNILNSP_7ScaleInE1ELSR_1EEEEEENS4_6LayoutISD_NS5_IJSC_NSA_ILi0EEESV_EEEEENS5_IJNS4_10UnderscoreESY_SY_EEEEENS4_13SM90_TMA_LOADENS4_14ComposedLayoutINS4_7SwizzleILi3ELi4ELi3EEENS4_18smem_ptr_flag_bitsILi8EEENSU_INS5_IJNSA_ILi8EEESI_EEENS5_IJSI_SC_EEEEEEEvNS4_8identityENS4_23SM90_TMA_LOAD_MULTICASTES1B_vS1C_EENS_8epilogue10collective6detail29Sm90TmaWarpSpecializedAdapterINS1G_15DefaultEpilogueISK_SL_SL_NS1F_6thread17LinearCombinationISK_Li1EffLNS1K_9ScaleType4KindE0ELNS_15FloatRoundStyleE2ESK_EENS1_15EpilogueDefaultEEEEEvvEEEEvNT_6ParamsE,"ax",@progbits
	.align	128
.text._ZN7cutlass13device_kernelINS_4gemm6kernel13GemmUniversalIN4cute5tupleIJiiiiEEENS1_10collective13CollectiveMmaINS1_37MainloopSm90TmaGmmaWarpSpecializedFP8ILi4ENS5_IJNS4_1CILi2EEENSA_ILi1EEESC_EEENS1_35KernelTmaWarpSpecializedCooperativeEEENS5_IJNSA_ILi256EEENSA_ILi160EEENSA_ILi128EEEEEENS_12float_e4m3_tENS5_IJlSC_lEEESK_SL_NS4_8TiledMMAINS4_8MMA_AtomIJNS4_4SM904GMMA30MMA_64x32x32_F32E4M3E4M3_SS_TNILNSP_7ScaleInE1ELSR_1EEEEEENS4_6LayoutISD_NS5_IJSC_NSA_ILi0EEESV_EEEEENS5_IJNS4_10UnderscoreESY_SY_EEEEENS4_13SM90_TMA_LOADENS4_14ComposedLayoutINS4_7SwizzleILi3ELi4ELi3EEENS4_18smem_ptr_flag_bitsILi8EEENSU_INS5_IJNSA_ILi8EEESI_EEENS5_IJSI_SC_EEEEEEEvNS4_8identityENS4_23SM90_TMA_LOAD_MULTICASTES1B_vS1C_EENS_8epilogue10collective6detail29Sm90TmaWarpSpecializedAdapterINS1G_15DefaultEpilogueISK_SL_SL_NS1F_6thread17LinearCombinationISK_Li1EffLNS1K_9ScaleType4KindE0ELNS_15FloatRoundStyleE2ESK_EENS1_15EpilogueDefaultEEEEEvvEEEEvNT_6ParamsE:
        .type           _ZN7cutlass13device_kernelINS_4gemm6kernel13GemmUniversalIN4cute5tupleIJiiiiEEENS1_10collective13CollectiveMmaINS1_37MainloopSm90TmaGmmaWarpSpecializedFP8ILi4ENS5_IJNS4_1CILi2EEENSA_ILi1EEESC_EEENS1_35KernelTmaWarpSpecializedCooperativeEEENS5_IJNSA_ILi256EEENSA_ILi160EEENSA_ILi128EEEEEENS_12float_e4m3_tENS5_IJlSC_lEEESK_SL_NS4_8TiledMMAINS4_8MMA_AtomIJNS4_4SM904GMMA30MMA_64x32x32_F32E4M3E4M3_SS_TNILNSP_7ScaleInE1ELSR_1EEEEEENS4_6LayoutISD_NS5_IJSC_NSA_ILi0EEESV_EEEEENS5_IJNS4_10UnderscoreESY_SY_EEEEENS4_13SM90_TMA_LOADENS4_14ComposedLayoutINS4_7SwizzleILi3ELi4ELi3EEENS4_18smem_ptr_flag_bitsILi8EEENSU_INS5_IJNSA_ILi8EEESI_EEENS5_IJSI_SC_EEEEEEEvNS4_8identityENS4_23SM90_TMA_LOAD_MULTICASTES1B_vS1C_EENS_8epilogue10collective6detail29Sm90TmaWarpSpecializedAdapterINS1G_15DefaultEpilogueISK_SL_SL_NS1F_6thread17LinearCombinationISK_Li1EffLNS1K_9ScaleType4KindE0ELNS_15FloatRoundStyleE2ESK_EENS1_15EpilogueDefaultEEEEEvvEEEEvNT_6ParamsE,@function
        .size           _ZN7cutlass13device_kernelINS_4gemm6kernel13GemmUniversalIN4cute5tupleIJiiiiEEENS1_10collective13CollectiveMmaINS1_37MainloopSm90TmaGmmaWarpSpecializedFP8ILi4ENS5_IJNS4_1CILi2EEENSA_ILi1EEESC_EEENS1_35KernelTmaWarpSpecializedCooperativeEEENS5_IJNSA_ILi256EEENSA_ILi160EEENSA_ILi128EEEEEENS_12float_e4m3_tENS5_IJlSC_lEEESK_SL_NS4_8TiledMMAINS4_8MMA_AtomIJNS4_4SM904GMMA30MMA_64x32x32_F32E4M3E4M3_SS_TNILNSP_7ScaleInE1ELSR_1EEEEEENS4_6LayoutISD_NS5_IJSC_NSA_ILi0EEESV_EEEEENS5_IJNS4_10UnderscoreESY_SY_EEEEENS4_13SM90_TMA_LOADENS4_14ComposedLayoutINS4_7SwizzleILi3ELi4ELi3EEENS4_18smem_ptr_flag_bitsILi8EEENSU_INS5_IJNSA_ILi8EEESI_EEENS5_IJSI_SC_EEEEEEEvNS4_8identityENS4_23SM90_TMA_LOAD_MULTICASTES1B_vS1C_EENS_8epilogue10collective6detail29Sm90TmaWarpSpecializedAdapterINS1G_15DefaultEpilogueISK_SL_SL_NS1F_6thread17LinearCombinationISK_Li1EffLNS1K_9ScaleType4KindE0ELNS_15FloatRoundStyleE2ESK_EENS1_15EpilogueDefaultEEEEEvvEEEEvNT_6ParamsE,(.L_x_396 - _ZN7cutlass13device_kernelINS_4gemm6kernel13GemmUniversalIN4cute5tupleIJiiiiEEENS1_10collective13CollectiveMmaINS1_37MainloopSm90TmaGmmaWarpSpecializedFP8ILi4ENS5_IJNS4_1CILi2EEENSA_ILi1EEESC_EEENS1_35KernelTmaWarpSpecializedCooperativeEEENS5_IJNSA_ILi256EEENSA_ILi160EEENSA_ILi128EEEEEENS_12float_e4m3_tENS5_IJlSC_lEEESK_SL_NS4_8TiledMMAINS4_8MMA_AtomIJNS4_4SM904GMMA30MMA_64x32x32_F32E4M3E4M3_SS_TNILNSP_7ScaleInE1ELSR_1EEEEEENS4_6LayoutISD_NS5_IJSC_NSA_ILi0EEESV_EEEEENS5_IJNS4_10UnderscoreESY_SY_EEEEENS4_13SM90_TMA_LOADENS4_14ComposedLayoutINS4_7SwizzleILi3ELi4ELi3EEENS4_18smem_ptr_flag_bitsILi8EEENSU_INS5_IJNSA_ILi8EEESI_EEENS5_IJSI_SC_EEEEEEEvNS4_8identityENS4_23SM90_TMA_LOAD_MULTICASTES1B_vS1C_EENS_8epilogue10collective6detail29Sm90TmaWarpSpecializedAdapterINS1G_15DefaultEpilogueISK_SL_SL_NS1F_6thread17LinearCombinationISK_Li1EffLNS1K_9ScaleType4KindE0ELNS_15FloatRoundStyleE2ESK_EENS1_15EpilogueDefaultEEEEEvvEEEEvNT_6ParamsE)
        .other          _ZN7cutlass13device_kernelINS_4gemm6kernel13GemmUniversalIN4cute5tupleIJiiiiEEENS1_10collective13CollectiveMmaINS1_37MainloopSm90TmaGmmaWarpSpecializedFP8ILi4ENS5_IJNS4_1CILi2EEENSA_ILi1EEESC_EEENS1_35KernelTmaWarpSpecializedCooperativeEEENS5_IJNSA_ILi256EEENSA_ILi160EEENSA_ILi128EEEEEENS_12float_e4m3_tENS5_IJlSC_lEEESK_SL_NS4_8TiledMMAINS4_8MMA_AtomIJNS4_4SM904GMMA30MMA_64x32x32_F32E4M3E4M3_SS_TNILNSP_7ScaleInE1ELSR_1EEEEEENS4_6LayoutISD_NS5_IJSC_NSA_ILi0EEESV_EEEEENS5_IJNS4_10UnderscoreESY_SY_EEEEENS4_13SM90_TMA_LOADENS4_14ComposedLayoutINS4_7SwizzleILi3ELi4ELi3EEENS4_18smem_ptr_flag_bitsILi8EEENSU_INS5_IJNSA_ILi8EEESI_EEENS5_IJSI_SC_EEEEEEEvNS4_8identityENS4_23SM90_TMA_LOAD_MULTICASTES1B_vS1C_EENS_8epilogue10collective6detail29Sm90TmaWarpSpecializedAdapterINS1G_15DefaultEpilogueISK_SL_SL_NS1F_6thread17LinearCombinationISK_Li1EffLNS1K_9ScaleType4KindE0ELNS_15FloatRoundStyleE2ESK_EENS1_15EpilogueDefaultEEEEEvvEEEEvNT_6ParamsE,@"STO_CUDA_ENTRY STV_DEFAULT"
_ZN7cutlass13device_kernelINS_4gemm6kernel13GemmUniversalIN4cute5tupleIJiiiiEEENS1_10collective13CollectiveMmaINS1_37MainloopSm90TmaGmmaWarpSpecializedFP8ILi4ENS5_IJNS4_1CILi2EEENSA_ILi1EEESC_EEENS1_35KernelTmaWarpSpecializedCooperativeEEENS5_IJNSA_ILi256EEENSA_ILi160EEENSA_ILi128EEEEEENS_12float_e4m3_tENS5_IJlSC_lEEESK_SL_NS4_8TiledMMAINS4_8MMA_AtomIJNS4_4SM904GMMA30MMA_64x32x32_F32E4M3E4M3_SS_TNILNSP_7ScaleInE1ELSR_1EEEEEENS4_6LayoutISD_NS5_IJSC_NSA_ILi0EEESV_EEEEENS5_IJNS4_10UnderscoreESY_SY_EEEEENS4_13SM90_TMA_LOADENS4_14ComposedLayoutINS4_7SwizzleILi3ELi4ELi3EEENS4_18smem_ptr_flag_bitsILi8EEENSU_INS5_IJNSA_ILi8EEESI_EEENS5_IJSI_SC_EEEEEEEvNS4_8identityENS4_23SM90_TMA_LOAD_MULTICASTES1B_vS1C_EENS_8epilogue10collective6detail29Sm90TmaWarpSpecializedAdapterINS1G_15DefaultEpilogueISK_SL_SL_NS1F_6thread17LinearCombinationISK_Li1EffLNS1K_9ScaleType4KindE0ELNS_15FloatRoundStyleE2ESK_EENS1_15EpilogueDefaultEEEEEvvEEEEvNT_6ParamsE:
[----:B------:R-:W0:Y:S02]  /*0000*/  LDC R1, c[0x0][0x28] ;  /* 0x00000a00ff017b82 */ /* 0x000e240000000800 */
[----:B0-----:R-:W-:Y:S01]  /*0010*/  VIADD R1, R1, 0xfffffdf8 ;  /* 0xfffffdf801017836 */ /* 0x001fe20000000000 */
[----:B------:R-:W0:Y:S01]  /*0020*/  S2R R4, SR_TID.X ;  /* 0x0000000000047919 */ /* 0x000e220000002100 */
[----:B------:R-:W-:Y:S01]  /*0030*/  ELECT P0, URZ, PT ;  /* 0x00000000003f782f */ /* 0x000fe20003800000 */
[----:B------:R-:W-:Y:S01]  /*0040*/  BSSY B0, `(.L_x_0) ;  /* 0x0000015000007945 */ /* 0x000fe20003800000 */
[--C-:B0-----:R-:W-:Y:S02]  /*0050*/  SHF.R.U32.HI R0, RZ, 0x5, R4.reuse ;  /* 0x00000005ff007819 */ /* 0x101fe40000011604 */
[----:B------:R-:W-:-:S03]  /*0060*/  SHF.R.U32.HI R2, RZ, 0x7, R4 ;  /* 0x00000007ff027819 */ /* 0x000fc60000011604 */
[----:B------:R-:W0:Y:S04]  /*0070*/  SHFL.IDX PT, R3, R0, RZ, 0x1f ;  /* 0x00001fff00037589 */ /* 0x000e2800000e0000 */
[----:B------:R-:W1:Y:S01]  /*0080*/  SHFL.IDX PT, R2, R2, RZ, 0x1f ;  /* 0x00001fff02027589 */ /* 0x000e6200000e0000 */
[----:B0-----:R-:W-:Y:S02]  /*0090*/  R2UR UR4, R3 ;  /* 0x00000000030472ca */ /* 0x001fe400000e0000 */
[----:B-1----:R-:W-:-:S11]  /*00a0*/  R2UR UR8, R2 ;  /* 0x00000000020872ca */ /* 0x002fd600000e0000 */
[----:B------:R-:W-:Y:S02]  /*00b0*/  USHF.R.S32.HI UR5, URZ, 0x1f, UR4 ;  /* 0x0000001f3f057899 */ /* 0x000fe40008011404 */
[----:B------:R-:W-:Y:S02]  /*00c0*/  ISETP.NE.OR P0, PT, RZ, UR4, !P0 ;  /* 0x00000004ff007c0c */ /* 0x000fe4000c705670 */
[----:B------:R-:W-:-:S04]  /*00d0*/  ULEA.HI UR5, UR5, UR4, URZ, 0x2 ;  /* 0x0000000405057291 */ /* 0x000fc8000f8f103f */
[----:B------:R-:W-:-:S04]  /*00e0*/  ULOP3.LUT UR5, UR5, 0xfffffffc, URZ, 0xc0, !UPT ;  /* 0xfffffffc05057892 */ /* 0x000fc8000f8ec03f */
[----:B------:R-:W-:-:S03]  /*00f0*/  UIADD3 UR6, UR4, -UR5, URZ ;  /* 0x8000000504067290 */ /* 0x000fc6000fffe03f */
[----:B------:R-:W-:Y:S09]  /*0100*/  @P0 BRA `(.L_x_1) ;  /* 0x0000000000200947 */ /* 0x000ff20003800000 */
[----:B------:R-:W-:Y:S02]  /*0110*/  ULDC.64 UR4, c[0x0][0x198] ;  /* 0x0000660000047ab9 */ /* 0x000fe40000000a00 */
[----:B------:R-:W-:Y:S02]  /*0120*/  UIADD3 UR10, UP0, UR4, 0xf0, URZ ;  /* 0x000000f0040a7890 */ /* 0x000fe4000ff1e03f */
[----:B------:R-:W-:Y:S02]  /*0130*/  UIADD3 UR4, UP1, UR4, 0x1f0, URZ ;  /* 0x000001f004047890 */ /* 0x000fe4000ff3e03f */
[----:B------:R-:W-:Y:S02]  /*0140*/  UIADD3.X UR11, URZ, UR5, URZ, UP0, !UPT ;  /* 0x000000053f0b7290 */ /* 0x000fe400087fe43f */
[----:B------:R-:W-:-:S07]  /*0150*/  UIADD3.X UR5, URZ, UR5, URZ, UP1, !UPT ;  /* 0x000000053f057290 */ /* 0x000fce0008ffe43f */
[----:B------:R0:W-:Y:S02]  /*0160*/  UTMACCTL.PF [UR10] ;  /* 0x000000000a0079b9 */ /* 0x0001e40008040000 */
[----:B------:R0:W-:Y:S02]  /*0170*/  UTMACCTL.PF [UR4] ;  /* 0x00000000040079b9 */ /* 0x0001e40008040000 */
[----:B0-----:R-:W-:Y:S01]  /*0180*/  NOP ;  /* 0x0000000000007918 */ /* 0x001fe20000000000 */
.L_x_1:
[----:B------:R-:W-:Y:S05]  /*0190*/  BSYNC B0 ;  /* 0x0000000000007941 */ /* 0x000fea0003800000 */
.L_x_0:
[----:B------:R-:W0:Y:S01]  /*01a0*/  SHFL.IDX PT, R3, R0, RZ, 0x1f ;  /* 0x00001fff00037589 */ /* 0x000e2200000e0000 */
[----:B------:R-:W-:Y:S01]  /*01b0*/  UISETP.NE.AND UP0, UPT, UR6, 0x3, UPT ;  /* 0x000000030600788c */ /* 0x000fe2000bf05270 */
[----:B------:R-:W-:Y:S01]  /*01c0*/  ISETP.NE.AND P1, PT, RZ, UR8, PT ;  /* 0x00000008ff007c0c */ /* 0x000fe2000bf25270 */
[----:B------:R-:W-:Y:S02]  /*01d0*/  UIADD3 UR11, UR8, -0x1, URZ ;  /* 0xffffffff080b7890 */ /* 0x000fe4000fffe03f */
[----:B------:R-:W-:Y:S02]  /*01e0*/  UISETP.EQ.OR UP0, UPT, UR6, URZ, !UP0 ;  /* 0x0000003f0600728c */ /* 0x000fe4000c702670 */
[----:B------:R-:W-:Y:S02]  /*01f0*/  UISETP.GE.U32.AND UP1, UPT, UR11, 0x2, UPT ;  /* 0x000000020b00788c */ /* 0x000fe4000bf26070 */
[----:B------:R-:W-:-:S04]  /*0200*/  UISETP.EQ.AND UP0, UPT, UR8, URZ, UP0 ;  /* 0x0000003f0800728c */ /* 0x000fc80008702270 */
[----:B------:R-:W-:-:S04]  /*0210*/  USEL UR7, URZ, 0x1, !UP0 ;  /* 0x000000013f077887 */ /* 0x000fc8000c000000 */
[----:B------:R-:W-:Y:S01]  /*0220*/  USEL UR7, UR7, 0x2, UP1 ;  /* 0x0000000207077887 */ /* 0x000fe20008800000 */
[----:B0-----:R-:W-:-:S13]  /*0230*/  ISETP.NE.AND P0, PT, R3, RZ, PT ;  /* 0x000000ff0300720c */ /* 0x001fda0003f05270 */
[----:B------:R-:W-:Y:S05]  /*0240*/  @P0 BRA `(.L_x_2) ;  /* 0x0000000000580947 */ /* 0x000fea0003800000 */
[----:B------:R-:W0:Y:S01]  /*0250*/  S2UR UR10, SR_CgaCtaId ;  /* 0x00000000000a79c3 */ /* 0x000e220000008800 */
[----:B------:R-:W-:Y:S01]  /*0260*/  UMOV UR4, 0x400 ;  /* 0x0000040000047882 */ /* 0x000fe20000000000 */
[----:B------:R-:W-:Y:S01]  /*0270*/  UMOV UR5, 0x1 ;  /* 0x0000000100057882 */ /* 0x000fe20000000000 */
[----:B------:R-:W-:Y:S01]  /*0280*/  UMOV UR8, 0x4 ;  /* 0x0000000400087882 */ /* 0x000fe20000000000 */
[----:B------:R-:W-:Y:S01]  /*0290*/  ELECT P0, URZ, PT ;  /* 0x00000000003f782f */ /* 0x000fe20003800000 */
[----:B------:R-:W-:-:S04]  /*02a0*/  UIADD3 UR8, -UR8, 0x100000, URZ ;  /* 0x0010000008087890 */ /* 0x000fc8000fffe13f */
[----:B------:R-:W-:Y:S02]  /*02b0*/  USHF.L.U32 UR9, UR8, 0xb, URZ ;  /* 0x0000000b08097899 */ /* 0x000fe4000800063f */
[----:B------:R-:W-:Y:S02]  /*02c0*/  USHF.L.U32 UR8, UR8, 0x1, URZ ;  /* 0x0000000108087899 */ /* 0x000fe4000800063f */
[----:B0-----:R-:W-:Y:S02]  /*02d0*/  ULEA UR10, UR10, UR4, 0x18 ;  /* 0x000000040a0a7291 */ /* 0x001fe4000f8ec03f */
[----:B------:R-:W-:-:S04]  /*02e0*/  UIADD3 UR4, -UR5, 0x100000, URZ ;  /* 0x0010000005047890 */ /* 0x000fc8000fffe13f */
[----:B------:R-:W-:Y:S02]  /*02f0*/  USHF.L.U32 UR5, UR4, 0xb, URZ ;  /* 0x0000000b04057899 */ /* 0x000fe4000800063f */
[----:B------:R-:W-:Y:S01]  /*0300*/  USHF.L.U32 UR4, UR4, 0x1, URZ ;  /* 0x0000000104047899 */ /* 0x000fe2000800063f */
[----:B------:R-:W0:Y:S11]  /*0310*/  FENCE.VIEW.ASYNC.S ;  /* 0x00000000000073c6 */ /* 0x000e360000000000 */
[----:B0-----:R0:W1:Y:S01]  /*0320*/  SYNCS.EXCH.64 URZ, [UR10], UR4 ;  /* 0x000000040a3f75b2 */ /* 0x0010620008000100 */
[----:B------:R0:W2:Y:S01]  /*0330*/  SYNCS.EXCH.64 URZ, [UR10+0x20], UR8 ;  /* 0x000020080a3f75b2 */ /* 0x0000a20008000100 */
[----:B------:R0:W3:Y:S01]  /*0340*/  SYNCS.EXCH.64 URZ, [UR10+0x8], UR4 ;  /* 0x000008040a3f75b2 */ /* 0x0000e20008000100 */
[----:B------:R0:W4:Y:S01]  /*0350*/  SYNCS.EXCH.64 URZ, [UR10+0x28], UR8 ;  /* 0x000028080a3f75b2 */ /* 0x0001220008000100 */
[----:B------:R0:W0:Y:S01]  /*0360*/  SYNCS.EXCH.64 URZ, [UR10+0x10], UR4 ;  /* 0x000010040a3f75b2 */ /* 0x0000220008000100 */
[----:B------:R0:W0:Y:S01]  /*0370*/  SYNCS.EXCH.64 URZ, [UR10+0x30], UR8 ;  /* 0x000030080a3f75b2 */ /* 0x0000220008000100 */
[----:B------:R0:W0:Y:S01]  /*0380*/  SYNCS.EXCH.64 URZ, [UR10+0x18], UR4 ;  /* 0x000018040a3f75b2 */ /* 0x0000220008000100 */
[----:B------:R0:W0:Y:S01]  /*0390*/  SYNCS.EXCH.64 URZ, [UR10+0x38], UR8 ;  /* 0x000038080a3f75b2 */ /* 0x0000220008000100 */
[----:B------:R-:W-:Y:S01]  /*03a0*/  NOP ;  /* 0x0000000000007918 */ /* 0x000fe20000000000 */
.L_x_2:
[----:B------:R-:W-:Y:S01]  /*03b0*/  SHF.R.S32.HI R2, RZ, 0x1f, R4 ;  /* 0x0000001fff027819 */ /* 0x000fe20000011404 */
[----:B------:R-:W5:Y:S01]  /*03c0*/  SHFL.IDX PT, R0, R0, RZ, 0x1f ;  /* 0x00001fff00007589 */ /* 0x000f6200000e0000 */
[----:B0-----:R-:W0:Y:S01]  /*03d0*/  S2UR UR10, SR_CTAID.X ;  /* 0x00000000000a79c3 */ /* 0x001e220000002500 */
[----:B------:R-:W-:Y:S02]  /*03e0*/  ELECT P0, URZ, PT ;  /* 0x00000000003f782f */ /* 0x000fe40003800000 */
[----:B------:R-:W-:Y:S01]  /*03f0*/  LEA.HI R2, R2, R4, RZ, 0x7 ;  /* 0x0000000402027211 */ /* 0x000fe200078f38ff */
[----:B------:R-:W-:Y:S01]  /*0400*/  ULDC UR4, c[0x0][0x150] ;  /* 0x0000540000047ab9 */ /* 0x000fe20000000800 */
[----:B------:R-:W-:Y:S01]  /*0410*/  SHF.R.S32.HI R6, RZ, 0x1f, R3 ;  /* 0x0000001fff067819 */ /* 0x000fe20000011403 */
[----:B------:R-:W-:Y:S01]  /*0420*/  NOP ;  /* 0x0000000000007918 */ /* 0x000fe20000000000 */
[----:B------:R-:W-:Y:S01]  /*0430*/  LOP3.LUT R2, R2, 0xffffff80, RZ, 0xc0, !PT ;  /* 0xffffff8002027812 */ /* 0x000fe200078ec0ff */
[----:B------:R-:W-:Y:S01]  /*0440*/  NOP ;  /* 0x0000000000007918 */ /* 0x000fe20000000000 */
[----:B------:R-:W-:Y:S01]  /*0450*/  LEA.HI R6, R6, R3, RZ, 0x2 ;  /* 0x0000000306067211 */ /* 0x000fe200078f10ff */
[----:B------:R-:W1:Y:S02]  /*0460*/  LDC R8, c[0x0][0x144] ;  /* 0x00005100ff087b82 */ /* 0x000e640000000800 */
[----:B------:R-:W-:Y:S01]  /*0470*/  IMAD.IADD R4, R4, 0x1, -R2 ;  /* 0x0000000104047824 */ /* 0x000fe200078e0a02 */
[----:B------:R-:W-:Y:S01]  /*0480*/  LOP3.LUT R6, R6, 0x3ffffffc, RZ, 0xc0, !PT ;  /* 0x3ffffffc06067812 */ /* 0x000fe200078ec0ff */
[----:B------:R-:W2:Y:S03]  /*0490*/  S2R R2, SR_CTAID.Y ;  /* 0x0000000000027919 */ /* 0x000ea60000002600 */
[----:B------:R-:W-:Y:S01]  /*04a0*/  SHF.R.S32.HI R5, RZ, 0x1f, R4 ;  /* 0x0000001fff057819 */ /* 0x000fe20000011404 */
[----:B------:R-:W-:Y:S01]  /*04b0*/  IMAD.IADD R6, R3, 0x1, -R6 ;  /* 0x0000000103067824 */ /* 0x000fe200078e0a06 */
[----:B------:R-:W3:Y:S02]  /*04c0*/  LDC R13, c[0x0][0x148] ;  /* 0x00005200ff0d7b82 */ /* 0x000ee40000000800 */
[----:B------:R-:W-:-:S02]  /*04d0*/  LEA.HI R5, R5, R4, RZ, 0x3 ;  /* 0x0000000405057211 */ /* 0x000fc400078f18ff */
[----:B-----5:R-:W-:Y:S02]  /*04e0*/  ISETP.NE.OR P0, PT, R0, RZ, !P0 ;  /* 0x000000ff0000720c */ /* 0x020fe40004705670 */
[--C-:B------:R-:W-:Y:S02]  /*04f0*/  SHF.R.S32.HI R0, RZ, 0x3, R5.reuse ;  /* 0x00000003ff007819 */ /* 0x100fe40000011405 */
[----:B------:R-:W-:Y:S02]  /*0500*/  SHF.R.S32.HI R5, RZ, 0x1f, R5 ;  /* 0x0000001fff057819 */ /* 0x000fe40000011405 */
[----:B0-----:R-:W-:Y:S02]  /*0510*/  I2FP.F32.U32 R7, UR10 ;  /* 0x0000000a00077c45 */ /* 0x001fe40008201000 */
[----:B------:R-:W-:-:S03]  /*0520*/  LEA.HI R5, R5, R0, RZ, 0x2 ;  /* 0x0000000005057211 */ /* 0x000fc600078f10ff */
[----:B------:R-:W-:Y:S01]  /*0530*/  FMUL R7, R7, UR4 ;  /* 0x0000000407077c20 */ /* 0x000fe20008400000 */
[----:B------:R-:W-:Y:S01]  /*0540*/  LOP3.LUT R5, R5, 0xfffffffc, RZ, 0xc0, !PT ;  /* 0xfffffffc05057812 */ /* 0x000fe200078ec0ff */
[----:B------:R-:W-:Y:S01]  /*0550*/  VOTEU.ALL UP0, P0 ;  /* 0x00000000003f7886 */ /* 0x000fe20000000000 */
[----:B------:R-:W-:Y:S01]  /*0560*/  ULDC UR4, c[0x0][0x154] ;  /* 0x0000550000047ab9 */ /* 0x000fe20000000800 */
[----:B------:R-:W-:Y:S02]  /*0570*/  VOTEU.ALL UP1, P0 ;  /* 0x00000000003f7886 */ /* 0x000fe40000020000 */
[----:B------:R-:W0:Y:S01]  /*0580*/  F2I.U32.TRUNC.NTZ R7, R7 ;  /* 0x0000000700077305 */ /* 0x000e22000020f000 */
[----:B------:R-:W-:Y:S01]  /*0590*/  IMAD.IADD R5, R0, 0x1, -R5 ;  /* 0x0000000100057824 */ /* 0x000fe200078e0a05 */
[----:B------:R-:W5:Y:S01]  /*05a0*/  @!UP0 S2UR UR9, SR_CgaCtaId ;  /* 0x00000000000989c3 */ /* 0x000f620000008800 */
[----:B------:R-:W-:Y:S02]  /*05b0*/  @!UP0 UMOV UR8, 0x400 ;  /* 0x0000040000088882 */ /* 0x000fe40000000000 */
[----:B------:R-:W-:Y:S01]  /*05c0*/  IMAD R5, R6, 0x4, R5 ;  /* 0x0000000406057824 */ /* 0x000fe200078e0205 */
[----:B--2---:R-:W-:-:S04]  /*05d0*/  I2FP.F32.U32 R6, R2 ;  /* 0x0000000200067245 */ /* 0x004fc80000201000 */
[----:B------:R-:W-:Y:S01]  /*05e0*/  LEA.HI R0, R5, R5, RZ, 0x1 ;  /* 0x0000000505007211 */ /* 0x000fe200078f08ff */
[----:B------:R-:W-:Y:S01]  /*05f0*/  FMUL R6, R6, UR4 ;  /* 0x0000000406067c20 */ /* 0x000fe20008400000 */
[----:B------:R-:W-:Y:S02]  /*0600*/  UMOV UR4, 0x20 ;  /* 0x0000002000047882 */ /* 0x000fe40000000000 */
[----:B------:R-:W-:Y:S01]  /*0610*/  LOP3.LUT R0, R0, 0xfffffffe, RZ, 0xc0, !PT ;  /* 0xfffffffe00007812 */ /* 0x000fe200078ec0ff */
[----:B0-----:R-:W-:Y:S01]  /*0620*/  IMAD.MOV R11, RZ, RZ, -R7 ;  /* 0x000000ffff0b7224 */ /* 0x001fe200078e0a07 */
[----:B------:R-:W-:-:S04]  /*0630*/  @!UP0 UIADD3 UR4, -UR4, 0x100000, URZ ;  /* 0x0010000004048890 */ /* 0x000fc8000fffe13f */
[----:B------:R-:W-:Y:S02]  /*0640*/  @!UP0 USHF.L.U32 UR5, UR4, 0xb, URZ ;  /* 0x0000000b04058899 */ /* 0x000fe4000800063f */
[----:B------:R-:W-:Y:S01]  /*0650*/  @!UP0 USHF.L.U32 UR4, UR4, 0x1, URZ ;  /* 0x0000000104048899 */ /* 0x000fe2000800063f */
[----:B------:R-:W0:Y:S01]  /*0660*/  F2I.U32.TRUNC.NTZ R6, R6 ;  /* 0x0000000600067305 */ /* 0x000e22000020f000 */
[----:B------:R-:W2:Y:S01]  /*0670*/  LDC R7, c[0x0][0x140] ;  /* 0x00005000ff077b82 */ /* 0x000ea20000000800 */
[----:B-1----:R-:W-:Y:S02]  /*0680*/  IMAD R11, R8, R11, UR10 ;  /* 0x0000000a080b7e24 */ /* 0x002fe4000f8e020b */
[----:B------:R-:W-:-:S05]  /*0690*/  IMAD.IADD R0, R5, 0x1, -R0 ;  /* 0x0000000105007824 */ /* 0x000fca00078e0a00 */
[----:B------:R-:W-:Y:S01]  /*06a0*/  ISETP.NE.AND P2, PT, R0, R11, PT ;  /* 0x0000000b0000720c */ /* 0x000fe20003f45270 */
[C---:B------:R-:W-:Y:S01]  /*06b0*/  IMAD.SHL.U32 R0, R5.reuse, 0x4, RZ ;  /* 0x0000000405007824 */ /* 0x040fe200078e00ff */
[----:B-----5:R-:W-:Y:S01]  /*06c0*/  @!UP0 ULEA UR8, UR9, UR8, 0x18 ;  /* 0x0000000809088291 */ /* 0x020fe2000f8ec03f */
[----:B------:R-:W-:Y:S01]  /*06d0*/  VOTEU.ALL UP0, P0 ;  /* 0x00000000003f7886 */ /* 0x000fe20000000000 */
[----:B------:R-:W-:Y:S01]  /*06e0*/  LOP3.LUT P0, RZ, R4, 0x7, RZ, 0xc0, !PT ;  /* 0x0000000704ff7812 */ /* 0x000fe2000780c0ff */
[----:B0-----:R-:W-:Y:S01]  /*06f0*/  IMAD.MOV R12, RZ, RZ, -R6 ;  /* 0x000000ffff0c7224 */ /* 0x001fe200078e0a06 */
[----:B------:R-:W-:-:S03]  /*0700*/  LOP3.LUT R9, R5, 0xc, R0, 0x78, !PT ;  /* 0x0000000c05097812 */ /* 0x000fc600078e7800 */
[----:B---3--:R-:W-:Y:S01]  /*0710*/  IMAD R5, R13, R12, R2 ;  /* 0x0000000c0d057224 */ /* 0x008fe200078e0202 */
[C---:B------:R-:W-:Y:S01]  /*0720*/  ISETP.LT.U32.AND P0, PT, R9.reuse, 0x2, !P0 ;  /* 0x000000020900780c */ /* 0x040fe20004701070 */
[----:B------:R0:W-:Y:S02]  /*0730*/  STL [R1+0x174], R9 ;  /* 0x0001740901007387 */ /* 0x0001e40000100800 */
[----:B------:R-:W-:Y:S02]  /*0740*/  @P2 LEA.HI R0, R9, R9, RZ, 0x1 ;  /* 0x0000000909002211 */ /* 0x000fe400078f08ff */
[----:B------:R-:W1:Y:S02]  /*0750*/  FENCE.VIEW.ASYNC.S ;  /* 0x00000000000073c6 */ /* 0x000e640000000000 */
[----:B-1----:R0:W1:Y:S01]  /*0760*/  @!UP0 SYNCS.EXCH.64 URZ, [UR8+0x50], UR4 ;  /* 0x00005004083f85b2 */ /* 0x0020620008000100 */
[----:B--2---:R-:W-:Y:S02]  /*0770*/  ISETP.EQ.U32.AND P5, PT, R7, 0x1, PT ;  /* 0x000000010700780c */ /* 0x004fe40003fa2070 */
[----:B------:R-:W-:-:S04]  /*0780*/  @P2 SHF.R.S32.HI R0, RZ, 0x1, R0 ;  /* 0x00000001ff002819 */ /* 0x000fc80000011400 */
[----:B------:R-:W-:Y:S01]  /*0790*/  @P2 ISETP.NE.AND P3, PT, R0, R5, PT ;  /* 0x000000050000220c */ /* 0x000fe20003f65270 */
[----:B------:R-:W-:Y:S01]  /*07a0*/  IMAD.MOV.U32 R0, RZ, RZ, 0x1 ;  /* 0x00000001ff007424 */ /* 0x000fe200078e00ff */
[----:B------:R-:W-:Y:S02]  /*07b0*/  SEL R5, RZ, 0x1, !P0 ;  /* 0x00000001ff057807 */ /* 0x000fe40004000000 */
[----:B------:R-:W-:-:S04]  /*07c0*/  @P2 SEL R0, RZ, 0x1, P3 ;  /* 0x00000001ff002807 */ /* 0x000fc80001800000 */
[----:B------:R-:W-:Y:S01]  /*07d0*/  LOP3.LUT R0, R0, R5, RZ, 0xc0, !PT ;  /* 0x0000000500007212 */ /* 0x000fe200078ec0ff */
[----:B------:R0:W2:Y:S01]  /*07e0*/  @!UP1 SYNCS.EXCH.64 URZ, [UR8+0x58], UR4 ;  /* 0x00005804083f95b2 */ /* 0x0000a20008000100 */
[----:B------:R-:W-:-:S03]  /*07f0*/  NOP ;  /* 0x0000000000007918 */ /* 0x000fc60000000000 */
[----:B------:R0:W-:Y:S01]  /*0800*/  STL [R1+0x170], R0 ;  /* 0x0001700001007387 */ /* 0x0001e20000100800 */
[----:B-1----:R-:W-:Y:S05]  /*0810*/  @!P5 BRA `(.L_x_3) ;  /* 0x000000000008d947 */ /* 0x002fea0003800000 */
[----:B--2-4-:R-:W-:Y:S01]  /*0820*/  UCGABAR_ARV ;  /* 0x00000000000079c7 */ /* 0x014fe20008000000 */
[----:B------:R-:W-:Y:S05]  /*0830*/  BRA `(.L_x_4) ;  /* 0x0000000000047947 */ /* 0x000fea0003800000 */
.L_x_3:
[----:B--2-4-:R-:W-:Y:S01]  /*0840*/  NOP ;  /* 0x0000000000007918 */ /* 0x014fe20000000000 */
.L_x_4:
[----:B0-----:R-:W0:Y:S01]  /*0850*/  LDC R0, c[0x0][0x65c] ;  /* 0x00019700ff007b82 */ /* 0x001e220000000800 */
[----:B------:R-:W-:Y:S02]  /*0860*/  IMAD.U32 R4, RZ, RZ, UR10 ;  /* 0x0000000aff047e24 */ /* 0x000fe4000f8e00ff */
[----:B------:R-:W-:Y:S01]  /*0870*/  IMAD.MOV.U32 R5, RZ, RZ, RZ ;  /* 0x000000ffff057224 */ /* 0x000fe200078e00ff */
[----:B0-----:R-:W-:-:S13]  /*0880*/  ISETP.NE.AND P4, PT, R0, 0x1, PT ;  /* 0x000000010000780c */ /* 0x001fda0003f85270 */
[----:B------:R-:W0:Y:S01]  /*0890*/  @P4 LDC R7, c[0x0][0x10] ;  /* 0x00000400ff074b82 */ /* 0x000e220000000800 */
[----:B------:R-:W-:Y:S02]  /*08a0*/  @P4 IMAD.MOV.U32 R3, RZ, RZ, RZ ;  /* 0x000000ffff034224 */ /* 0x000fe400078e00ff */
[----:B------:R-:W-:-:S05]  /*08b0*/  @P4 IMAD.MOV.U32 R15, RZ, RZ, RZ ;  /* 0x000000ffff0f4224 */ /* 0x000fca00078e00ff */
[----:B------:R-:W1:Y:S01]  /*08c0*/  @!P4 LDC R9, c[0x0][0xc] ;  /* 0x00000300ff09cb82 */ /* 0x000e620000000800 */
[----:B0-----:R-:W-:-:S04]  /*08d0*/  @P4 IMAD.WIDE.U32 R6, R7, UR10, R2 ;  /* 0x0000000a07064c25 */ /* 0x001fc8000f8e0002 */
[----:B------:R-:W-:Y:S02]  /*08e0*/  @P4 IMAD.MOV.U32 R8, RZ, RZ, R6 ;  /* 0x000000ffff084224 */ /* 0x000fe400078e0006 */
[----:B------:R-:W-:Y:S02]  /*08f0*/  @P4 IMAD.IADD R16, R7, 0x1, R15 ;  /* 0x0000000107104824 */ /* 0x000fe400078e020f */
[----:B-1----:R-:W-:-:S04]  /*0900*/  @!P4 IMAD.WIDE.U32 R4, R2, R9, R4 ;  /* 0x000000090204c225 */ /* 0x002fc800078e0004 */
[----:B------:R-:W-:Y:S02]  /*0910*/  @!P4 IMAD.MOV.U32 R8, RZ, RZ, R4 ;  /* 0x000000ffff08c224 */ /* 0x000fe400078e0004 */
[----:B------:R-:W-:-:S03]  /*0920*/  @!P4 IMAD.MOV.U32 R16, RZ, RZ, R5 ;  /* 0x000000ffff10c224 */ /* 0x000fc600078e0005 */
[----:B------:R0:W-:Y:S04]  /*0930*/  STL [R1+0x17c], R8 ;  /* 0x00017c0801007387 */ /* 0x0001e80000100800 */
[----:B------:R0:W-:Y:S01]  /*0940*/  STL [R1+0x178], R16 ;  /* 0x0001781001007387 */ /* 0x0001e20000100800 */
[----:B------:R-:W-:Y:S05]  /*0950*/  @!P5 BRA `(.L_x_5) ;  /* 0x00000000000cd947 */ /* 0x000fea0003800000 */
[----:B------:R-:W-:Y:S01]  /*0960*/  UCGABAR_WAIT ;  /* 0x0000000000007dc7 */ /* 0x000fe20008000000 */
[----:B------:R-:W-:Y:S01]  /*0970*/  CCTL.IVALL ;  /* 0x00000000ff00798f */ /* 0x000fe20002000000 */
[----:B------:R-:W-:Y:S05]  /*0980*/  BRA `(.L_x_6) ;  /* 0x0000000000047947 */ /* 0x000fea0003800000 */
.L_x_5:
[----:B------:R-:W-:Y:S06]  /*0990*/  BAR.SYNC.DEFER_BLOCKING 0x0 ;  /* 0x0000000000007b1d */ /* 0x000fec0000010000 */
.L_x_6:
[----:B------:R-:W-:Y:S05]  /*09a0*/  @!P1 BRA `(.L_x_7) ;  /* 0x00000140009c9947 */ /* 0x000fea0003800000 */
[----:B------:R-:W-:-:S06]  /*09b0*/  UISETP.GT.U32.AND UP0, UPT, UR11, 0x1, UPT ;  /* 0x000000010b00788c */ /* 0x000fcc000bf04070 */
[----:B------:R-:W-:-:S13]  /*09c0*/  PLOP3.LUT P0, PT, PT, PT, UP0, 0x80, 0x0 ;  /* 0x000000000000781c */ /* 0x000fda0003f0f008 */
[----:B------:R-:W-:Y:S05]  /*09d0*/  @P0 EXIT ;  /* 0x000000000000094d */ /* 0x000fea0003800000 */
[----:B------:R-:W-:Y:S01]  /*09e0*/  IMAD.MOV.U32 R5, RZ, RZ, -0x1 ;  /* 0xffffffffff057424 */ /* 0x000fe200078e00ff */
[----:B------:R-:W-:Y:S01]  /*09f0*/  ULDC.64 UR4, c[0x0][0x650] ;  /* 0x0001940000047ab9 */ /* 0x000fe20000000a00 */
[----:B------:R-:W-:Y:S01]  /*0a00*/  IMAD.MOV.U32 R4, RZ, RZ, -0x1 ;  /* 0xffffffffff047424 */ /* 0x000fe200078e00ff */
[----:B------:R-:W-:Y:S01]  /*0a10*/  ISETP.GE.U32.AND P0, PT, R8, UR4, PT ;  /* 0x0000000408007c0c */ /* 0x000fe2000bf06070 */
[----:B------:R-:W-:Y:S01]  /*0a20*/  UMOV UR14, 0xffffffff ;  /* 0xffffffff000e7882 */ /* 0x000fe20000000000 */
[----:B------:R1:W-:Y:S01]  /*0a30*/  STL [R1+0x184], R5 ;  /* 0x0001840501007387 */ /* 0x0003e20000100800 */
[----:B------:R-:W-:Y:S02]  /*0a40*/  PRMT R0, RZ, 0x7610, R0 ;  /* 0x00007610ff007816 */ /* 0x000fe40000000000 */
[----:B------:R-:W-:Y:S01]  /*0a50*/  ISETP.GE.U32.AND.EX P0, PT, R16, UR5, PT, P0 ;  /* 0x0000000510007c0c */ /* 0x000fe2000bf06100 */
[----:B------:R1:W-:-:S12]  /*0a60*/  STL [R1+0x180], R4 ;  /* 0x0001800401007387 */ /* 0x0003d80000100800 */
[----:B-1----:R-:W-:Y:S05]  /*0a70*/  @P0 BRA `(.L_x_8) ;  /* 0x00000004003c0947 */ /* 0x002fea0003800000 */
[----:B------:R-:W-:Y:S01]  /*0a80*/  ULDC.64 UR14, c[0x0][0x628] ;  /* 0x00018a00000e7ab9 */ /* 0x000fe20000000a00 */
[----:B------:R-:W1:Y:S01]  /*0a90*/  LDC.64 R6, c[0x0][0x620] ;  /* 0x00018800ff067b82 */ /* 0x000e620000000a00 */
[----:B------:R-:W-:Y:S01]  /*0aa0*/  ISETP.NE.U32.AND P0, PT, RZ, UR14, PT ;  /* 0x0000000eff007c0c */ /* 0x000fe2000bf05070 */
[----:B------:R-:W-:Y:S01]  /*0ab0*/  ULDC UR13, c[0x0][0x630] ;  /* 0x00018c00000d7ab9 */ /* 0x000fe20000000800 */
[----:B------:R-:W-:Y:S02]  /*0ac0*/  R2UR UR4, R8 ;  /* 0x00000000080472ca */ /* 0x000fe400000e0000 */
[----:B------:R-:W-:Y:S02]  /*0ad0*/  ISETP.NE.AND.EX P0, PT, RZ, UR15, PT, P0 ;  /* 0x0000000fff007c0c */ /* 0x000fe4000bf05300 */
[----:B------:R-:W-:-:S11]  /*0ae0*/  R2UR UR5, R16 ;  /* 0x00000000100572ca */ /* 0x000fd600000e0000 */
[----:B------:R-:W-:Y:S05]  /*0af0*/  @!P0 BRA `(.L_x_9) ;  /* 0x0000000000308947 */ /* 0x000fea0003800000 */
[----:B------:R-:W-:Y:S01]  /*0b00*/  R2UR UR4, R8 ;  /* 0x00000000080472ca */ /* 0x000fe200000e0000 */
[----:B------:R-:W-:Y:S01]  /*0b10*/  ULDC UR6, c[0x0][0x634] ;  /* 0x00018d0000067ab9 */ /* 0x000fe20000000800 */
[----:B------:R-:W-:-:S11]  /*0b20*/  R2UR UR12, R16 ;  /* 0x00000000100c72ca */ /* 0x000fd600000e0000 */
[----:B------:R-:W-:-:S04]  /*0b30*/  UIADD3 UR6, UP0, UR4, UR6, URZ ;  /* 0x0000000604067290 */ /* 0x000fc8000ff1e03f */
[----:B------:R-:W-:-:S04]  /*0b40*/  UIADD3.X UR12, URZ, UR12, URZ, UP0, !UPT ;  /* 0x0000000c3f0c7290 */ /* 0x000fc800087fe43f */
[----:B------:R-:W-:-:S04]  /*0b50*/  UIMAD.WIDE.U32 UR4, UR12, UR14, URZ ;  /* 0x0000000e0c0472a5 */ /* 0x000fc8000f8e003f */
[----:B------:R-:W-:Y:S02]  /*0b60*/  UIMAD.WIDE.U32 UR8, UP0, UR6, UR15, UR4 ;  /* 0x0000000f060872a5 */ /* 0x000fe4000f800004 */
[----:B------:R-:W-:Y:S02]  /*0b70*/  UIMAD.WIDE.U32 UR4, UR6, UR14, URZ ;  /* 0x0000000e060472a5 */ /* 0x000fe4000f8e003f */
[----:B------:R-:W-:Y:S02]  /*0b80*/  UIADD3.X UR11, URZ, URZ, URZ, UP0, !UPT ;  /* 0x0000003f3f0b7290 */ /* 0x000fe400087fe43f */
[----:B------:R-:W-:Y:S01]  /*0b90*/  UIADD3 URZ, UP0, UR5, UR8, URZ ;  /* 0x00000008053f7290 */ /* 0x000fe2000ff1e03f */
[----:B------:R-:W-:-:S03]  /*0ba0*/  UMOV UR10, UR9 ;  /* 0x00000009000a7c82 */ /* 0x000fc60008000000 */
[----:B------:R-:W-:-:S12]  /*0bb0*/  UIMAD.WIDE.U32.X UR4, UR12, UR15, UR10, UP0 ;  /* 0x0000000f0c0472a5 */ /* 0x000fd800080e040a */
.L_x_9:
[----:B------:R-:W-:Y:S01]  /*0bc0*/  USHF.R.U64 UR14, UR4, UR13, UR5 ;  /* 0x0000000d040e7299 */ /* 0x000fe20008001205 */
[----:B------:R-:W2:Y:S01]  /*0bd0*/  LDC.64 R20, c[0x0][0x640] ;  /* 0x00019000ff147b82 */ /* 0x000ea20000000a00 */
[----:B------:R-:W-:Y:S01]  /*0be0*/  USHF.R.U32.HI UR4, URZ, UR13, UR5 ;  /* 0x0000000d3f047299 */ /* 0x000fe20008011605 */
[----:B------:R-:W-:Y:S02]  /*0bf0*/  IMAD.MOV.U32 R4, RZ, RZ, R8 ;  /* 0x000000ffff047224 */ /* 0x000fe400078e0008 */
[----:B------:R-:W-:Y:S01]  /*0c00*/  IMAD R12, R13, R12, R2 ;  /* 0x0000000c0d0c7224 */ /* 0x000fe200078e0202 */
[----:B------:R-:W-:Y:S01]  /*0c10*/  IADD3 R3, P0, RZ, -UR14, RZ ;  /* 0x8000000eff037c10 */ /* 0x000fe2000ff1e0ff */
[----:B------:R-:W-:Y:S02]  /*0c20*/  IMAD.MOV.U32 R13, RZ, RZ, 0x1 ;  /* 0x00000001ff0d7424 */ /* 0x000fe400078e00ff */
[----:B------:R-:W3:Y:S02]  /*0c30*/  LDC R10, c[0x0][0x618] ;  /* 0x00018600ff0a7b82 */ /* 0x000ee40000000800 */
[----:B------:R-:W-:-:S04]  /*0c40*/  IMAD.X R5, RZ, RZ, ~UR4, P0 ;  /* 0x80000004ff057e24 */ /* 0x000fc800080e06ff */
[-C--:B-1----:R-:W-:Y:S02]  /*0c50*/  IMAD R0, R5, R6.reuse, RZ ;  /* 0x0000000605007224 */ /* 0x082fe400078e02ff */
[----:B------:R-:W1:Y:S01]  /*0c60*/  LDC R14, c[0x0][0x608] ;  /* 0x00018200ff0e7b82 */ /* 0x000e620000000800 */
[----:B------:R-:W-:Y:S02]  /*0c70*/  IMAD.MOV.U32 R5, RZ, RZ, R16 ;  /* 0x000000ffff057224 */ /* 0x000fe400078e0010 */
[----:B------:R-:W-:-:S05]  /*0c80*/  IMAD.WIDE.U32 R4, R3, R6, R4 ;  /* 0x0000000603047225 */ /* 0x000fca00078e0004 */
[----:B------:R-:W4:Y:S01]  /*0c90*/  LDC R18, c[0x0][0x658] ;  /* 0x00019600ff127b82 */ /* 0x000f220000000800 */
[----:B------:R-:W-:Y:S01]  /*0ca0*/  IMAD R3, R3, R7, R0 ;  /* 0x0000000703037224 */ /* 0x000fe200078e0200 */
[----:B--2---:R-:W-:-:S03]  /*0cb0*/  ISETP.NE.U32.AND P0, PT, R20, RZ, PT ;  /* 0x000000ff1400720c */ /* 0x004fc60003f05070 */
[----:B------:R-:W-:Y:S01]  /*0cc0*/  IMAD.IADD R3, R5, 0x1, R3 ;  /* 0x0000000105037824 */ /* 0x000fe200078e0203 */
[----:B------:R-:W-:Y:S01]  /*0cd0*/  ISETP.NE.AND.EX P0, PT, R21, RZ, PT, P0 ;  /* 0x000000ff1500720c */ /* 0x000fe20003f05300 */
[----:B------:R-:W-:Y:S01]  /*0ce0*/  IMAD.MOV.U32 R5, RZ, RZ, -0x1 ;  /* 0xffffffffff057424 */ /* 0x000fe200078e00ff */
[----:B0-----:R-:W0:Y:S02]  /*0cf0*/  LDC R16, c[0x0][0x600] ;  /* 0x00018000ff107b82 */ /* 0x001e240000000800 */
[-CC-:B---3--:R-:W-:Y:S02]  /*0d00*/  SHF.R.U64 R8, R4, R10.reuse, R3.reuse ;  /* 0x0000000a04087219 */ /* 0x188fe40000001203 */
[----:B------:R-:W-:-:S04]  /*0d10*/  SHF.R.U32.HI R3, RZ, R10, R3 ;  /* 0x0000000aff037219 */ /* 0x000fc80000011603 */
[----:B------:R-:W2:Y:S01]  /*0d20*/  LDC R15, c[0x0][0x648] ;  /* 0x00019200ff0f7b82 */ /* 0x000ea20000000800 */
[-CC-:B-1----:R-:W-:Y:S02]  /*0d30*/  SHF.R.U64 R23, R8, R14.reuse, R3.reuse ;  /* 0x0000000e08177219 */ /* 0x182fe40000001203 */
[----:B------:R-:W-:-:S05]  /*0d40*/  SHF.R.U32.HI R3, RZ, R14, R3 ;  /* 0x0000000eff037219 */ /* 0x000fca0000011603 */
[----:B------:R-:W1:Y:S01]  /*0d50*/  LDC R17, c[0x0][0x638] ;  /* 0x00018e00ff117b82 */ /* 0x000e620000000800 */
[-CC-:B----4-:R-:W-:Y:S02]  /*0d60*/  SHF.R.U64 R10, R23, R18.reuse, R3.reuse ;  /* 0x00000012170a7219 */ /* 0x190fe40000001203 */
[-C--:B------:R-:W-:Y:S02]  /*0d70*/  SHF.L.U32 R0, R5, R18.reuse, RZ ;  /* 0x0000001205007219 */ /* 0x080fe400000006ff */
[----:B------:R-:W-:Y:S01]  /*0d80*/  SHF.R.U32.HI R3, RZ, R18, R3 ;  /* 0x00000012ff037219 */ /* 0x000fe20000011603 */
[----:B------:R-:W-:Y:S01]  /*0d90*/  IMAD.MOV.U32 R2, RZ, RZ, R10 ;  /* 0x000000ffff027224 */ /* 0x000fe200078e000a */
[----:B------:R-:W-:Y:S01]  /*0da0*/  LOP3.LUT R0, RZ, R0, RZ, 0x33, !PT ;  /* 0x00000000ff007212 */ /* 0x000fe200078e33ff */
[----:B------:R-:W3:Y:S01]  /*0db0*/  LDC R19, c[0x0][0x610] ;  /* 0x00018400ff137b82 */ /* 0x000ee20000000800 */
[----:B------:R-:W-:Y:S05]  /*0dc0*/  @!P0 BRA `(.L_x_10) ;  /* 0x0000000000288947 */ /* 0x000fea0003800000 */
[----:B------:R-:W4:Y:S02]  /*0dd0*/  LDC R7, c[0x0][0x64c] ;  /* 0x00019300ff077b82 */ /* 0x000f240000000800 */
[----:B----4-:R-:W-:-:S05]  /*0de0*/  IADD3 R7, P0, R10, R7, RZ ;  /* 0x000000070a077210 */ /* 0x010fca0007f1e0ff */
[----:B------:R-:W-:-:S04]  /*0df0*/  IMAD.X R9, RZ, RZ, R3, P0 ;  /* 0x000000ffff097224 */ /* 0x000fc800000e0603 */
[----:B------:R-:W-:-:S04]  /*0e00*/  IMAD.WIDE.U32 R2, R9, R20, RZ ;  /* 0x0000001409027225 */ /* 0x000fc800078e00ff */
[----:B------:R-:W-:-:S04]  /*0e10*/  IMAD.WIDE.U32 R4, P0, R7, R21, R2 ;  /* 0x0000001507047225 */ /* 0x000fc80007800002 */
[----:B------:R-:W-:-:S04]  /*0e20*/  IMAD.WIDE.U32 R2, R7, R20, RZ ;  /* 0x0000001407027225 */ /* 0x000fc800078e00ff */
[----:B------:R-:W-:Y:S01]  /*0e30*/  IMAD.X R7, RZ, RZ, RZ, P0 ;  /* 0x000000ffff077224 */ /* 0x000fe200000e06ff */
[----:B------:R-:W-:Y:S01]  /*0e40*/  IADD3 RZ, P0, R3, R4, RZ ;  /* 0x0000000403ff7210 */ /* 0x000fe20007f1e0ff */
[----:B------:R-:W-:-:S04]  /*0e50*/  IMAD.MOV.U32 R6, RZ, RZ, R5 ;  /* 0x000000ffff067224 */ /* 0x000fc800078e0005 */
[----:B------:R-:W-:-:S08]  /*0e60*/  IMAD.WIDE.U32.X R2, R9, R21, R6, P0 ;  /* 0x0000001509027225 */ /* 0x000fd000000e0406 */
.L_x_10:
[----:B--2---:R-:W-:Y:S01]  /*0e70*/  SHF.R.U64 R4, R2, R15, R3 ;  /* 0x0000000f02047219 */ /* 0x004fe20000001203 */
[----:B0-----:R-:W-:Y:S01]  /*0e80*/  VIADD R5, R16, 0xffffffff ;  /* 0xffffffff10057836 */ /* 0x001fe20000000000 */
[----:B------:R-:W-:Y:S02]  /*0e90*/  SHF.L.U32 R2, R13, R18, RZ ;  /* 0x000000120d027219 */ /* 0x000fe400000006ff */
[----:B------:R-:W-:Y:S01]  /*0ea0*/  LOP3.LUT R3, R23, R0, RZ, 0xc0, !PT ;  /* 0x0000000017037212 */ /* 0x000fe200078ec0ff */
[----:B------:R-:W-:Y:S01]  /*0eb0*/  IMAD.MOV R6, RZ, RZ, -R4 ;  /* 0x000000ffff067224 */ /* 0x000fe200078e0a04 */
[----:B------:R-:W-:Y:S02]  /*0ec0*/  SEL R0, R11, R12, !P4 ;  /* 0x0000000c0b007207 */ /* 0x000fe40006000000 */
[----:B------:R-:W-:Y:S01]  /*0ed0*/  LOP3.LUT R5, R8, R5, RZ, 0xc0, !PT ;  /* 0x0000000508057212 */ /* 0x000fe200078ec0ff */
[----:B------:R-:W-:Y:S02]  /*0ee0*/  IMAD R7, R2, R4, R3 ;  /* 0x0000000402077224 */ /* 0x000fe400078e0203 */
[----:B-1----:R-:W-:-:S02]  /*0ef0*/  IMAD R3, R6, R17, R10 ;  /* 0x0000001106037224 */ /* 0x002fc400078e020a */
[----:B---3--:R-:W-:Y:S02]  /*0f00*/  IMAD R2, R7, R19, R0 ;  /* 0x0000001307027224 */ /* 0x008fe400078e0200 */
[----:B------:R-:W-:Y:S02]  /*0f10*/  IMAD R3, R3, R16, R5 ;  /* 0x0000001003037224 */ /* 0x000fe400078e0205 */
[----:B------:R-:W-:-:S03]  /*0f20*/  IMAD.MOV.U32 R0, RZ, RZ, 0x1 ;  /* 0x00000001ff007424 */ /* 0x000fc600078e00ff */
[----:B------:R-:W-:Y:S02]  /*0f30*/  SEL R4, R3, R2, !P4 ;  /* 0x0000000203047207 */ /* 0x000fe40006000000 */
[----:B------:R-:W-:-:S03]  /*0f40*/  SEL R2, R2, R3, !P4 ;  /* 0x0000000302027207 */ /* 0x000fc60006000000 */
[----:B------:R1:W-:Y:S04]  /*0f50*/  STL [R1+0x180], R4 ;  /* 0x0001800401007387 */ /* 0x0003e80000100800 */
[----:B------:R1:W-:Y:S02]  /*0f60*/  STL [R1+0x184], R2 ;  /* 0x0001840201007387 */ /* 0x0003e40000100800 */
.L_x_8:
[----:B------:R-:W-:-:S08]  /*0f70*/  NOP ;  /* 0x0000000000007918 */ /* 0x000fd00000000000 */
[----:B------:R-:W2:Y:S02]  /*0f80*/  USETMAXREG.TRY_ALLOC.CTAPOOL UP0, 0xe8 ;  /* 0x000000e8000079c8 */ /* 0x000ea40008000600 */
[----:B--2---:R-:W-:-:S13]  /*0f90*/  PLOP3.LUT P0, PT, PT, PT, UP0, 0x80, 0x0 ;  /* 0x000000000000781c */ /* 0x004fda0003f0f008 */
[----:B------:R-:W-:Y:S05]  /*0fa0*/  @!P0 BRA `(.L_x_8) ;  /* 0xfffffffc00f08947 */ /* 0x000fea000383ffff */
[----:B------:R-:W-:Y:S01]  /*0fb0*/  ULDC.64 UR4, c[0x0][0x598] ;  /* 0x0001660000047ab9 */ /* 0x000fe20000000a00 */
[----:B------:R-:W-:Y:S01]  /*0fc0*/  ULDC.64 UR40, c[0x0][0x208] ;  /* 0x0000820000287ab9 */ /* 0x000fe20000000a00 */
[----:B------:R-:W-:-:S04]  /*0fd0*/  ISETP.NE.U32.AND P0, PT, RZ, UR4, PT ;  /* 0x00000004ff007c0c */ /* 0x000fc8000bf05070 */
[----:B------:R-:W-:-:S13]  /*0fe0*/  ISETP.NE.AND.EX P0, PT, RZ, UR5, PT, P0 ;  /* 0x00000005ff007c0c */ /* 0x000fda000bf05300 */
[----:B------:R-:W-:Y:S05]  /*0ff0*/  @!P0 BRA `(.L_x_11) ;  /* 0x0000000000208947 */ /* 0x000fea0003800000 */
[----:B-1----:R-:W1:Y:S02]  /*1000*/  LDC.64 R2, c[0x0][0x598] ;  /* 0x00016600ff027b82 */ /* 0x002e640000000a00 */
[----:B-1----:R-:W2:Y:S02]  /*1010*/  LDG.E.64 R2, desc[UR40][R2.64] ;  /* 0x0000002802027981 */ /* 0x002ea4000c1e1b00 */
[----:B--2---:R-:W-:-:S04]  /*1020*/  ISETP.NE.U32.AND P0, PT, R2, RZ, PT ;  /* 0x000000ff0200720c */ /* 0x004fc80003f05070 */
[----:B------:R-:W-:-:S13]  /*1030*/  ISETP.NE.AND.EX P0, PT, R3, RZ, PT, P0 ;  /* 0x000000ff0300720c */ /* 0x000fda0003f05300 */
[----:B------:R-:W-:Y:S05]  /*1040*/  @!P0 BRA `(.L_x_11) ;  /* 0x00000000000c8947 */ /* 0x000fea0003800000 */
[----:B------:R-:W2:Y:S02]  /*1050*/  LD.E R2, desc[UR40][R2.64] ;  /* 0x0000002802027980 */ /* 0x000ea4000c101900 */
[----:B--2---:R-:W-:Y:S01]  /*1060*/  R2UR UR13, R2 ;  /* 0x00000000020d72ca */ /* 0x004fe200000e0000 */
[----:B------:R-:W-:-:S14]  /*1070*/  BRA `(.L_x_12) ;  /* 0x0000000000247947 */ /* 0x000fdc0003800000 */
.L_x_11:
[----:B------:R-:W-:Y:S02]  /*1080*/  ULDC.64 UR4, c[0x0][0x588] ;  /* 0x0001620000047ab9 */ /* 0x000fe40000000a00 */
[----:B------:R-:W-:-:S04]  /*1090*/  ISETP.NE.U32.AND P0, PT, RZ, UR4, PT ;  /* 0x00000004ff007c0c */ /* 0x000fc8000bf05070 */
[----:B------:R-:W-:-:S13]  /*10a0*/  ISETP.NE.AND.EX P0, PT, RZ, UR5, PT, P0 ;  /* 0x00000005ff007c0c */ /* 0x000fda000bf05300 */
[----:B------:R-:W-:Y:S05]  /*10b0*/  @!P0 BRA `(.L_x_13) ;  /* 0x0000000000108947 */ /* 0x000fea0003800000 */
[----:B-1----:R-:W1:Y:S02]  /*10c0*/  LDC.64 R2, c[0x0][0x588] ;  /* 0x00016200ff027b82 */ /* 0x002e640000000a00 */
[----:B-1----:R-:W2:Y:S02]  /*10d0*/  LDG.E R2, desc[UR40][R2.64] ;  /* 0x0000002802027981 */ /* 0x002ea4000c1e1900 */
[----:B--2---:R-:W-:Y:S01]  /*10e0*/  R2UR UR13, R2 ;  /* 0x00000000020d72ca */ /* 0x004fe200000e0000 */
[----:B------:R-:W-:-:S14]  /*10f0*/  BRA `(.L_x_12) ;  /* 0x0000000000047947 */ /* 0x000fdc0003800000 */
.L_x_13:
[----:B------:R-:W-:-:S05]  /*1100*/  ULDC UR13, c[0x0][0x580] ;  /* 0x00016000000d7ab9 */ /* 0x000fca0000000800 */
.L_x_12:
[----:B------:R-:W-:Y:S02]  /*1110*/  ULDC.64 UR4, c[0x0][0x5a0] ;  /* 0x0001680000047ab9 */ /* 0x000fe40000000a00 */
        /* <DEDUP_REMOVED lines=11> */
.L_x_14:
        /* <DEDUP_REMOVED lines=8> */
.L_x_16:
[----:B------:R-:W-:-:S05]  /*1250*/  ULDC UR8, c[0x0][0x584] ;  /* 0x0001610000087ab9 */ /* 0x000fca0000000800 */
.L_x_15:
[----:B------:R-:W-:-:S13]  /*1260*/  LOP3.LUT P0, RZ, R0, 0xff, RZ, 0xc0, !PT ;  /* 0x000000ff00ff7812 */ /* 0x000fda000780c0ff */
[----:B------:R-:W-:Y:S05]  /*1270*/  @!P0 EXIT ;  /* 0x000000000000894d */ /* 0x000fea0003800000 */
[----:B------:R-:W-:Y:S01]  /*1280*/  ULDC UR4, c[0x0][0x28c] ;  /* 0x0000a30000047ab9 */ /* 0x000fe20000000800 */
[----:B------:R-:W-:Y:S02]  /*1290*/  ULOP3.LUT UR9, UR7, 0x1, URZ, 0xfc, !UPT ;  /* 0x0000000107097892 */ /* 0x000fe4000f8efc3f */
[----:B------:R-:W-:-:S04]  /*12a0*/  UIADD3 UR4, UR4, 0x7f, URZ ;  /* 0x0000007f04047890 */ /* 0x000fc8000fffe03f */
[----:B------:R-:W-:-:S04]  /*12b0*/  USHF.R.S32.HI UR5, URZ, 0x1f, UR4 ;  /* 0x0000001f3f057899 */ /* 0x000fc80008011404 */
[----:B------:R-:W-:-:S03]  /*12c0*/  ULEA.HI UR5, UR5, UR4, URZ, 0x7 ;  /* 0x0000000405057291 */ /* 0x000fc6000f8f383f */
[----:B------:R-:W-:Y:S01]  /*12d0*/  UMOV UR4, URZ ;  /* 0x0000003f00047c82 */ /* 0x000fe20008000000 */
[----:B------:R-:W-:-:S03]  /*12e0*/  USHF.R.S32.HI UR10, URZ, 0x7, UR5 ;  /* 0x000000073f0a7899 */ /* 0x000fc60008011405 */
[----:B------:R-:W-:-:S09]  /*12f0*/  UMOV UR5, URZ ;  /* 0x0000003f00057c82 */ /* 0x000fd20008000000 */
.L_x_361:
[----:B------:R-:W-:Y:S01]  /*1300*/  STL [R1+0x16c], RZ ;  /* 0x00016cff01007387 */ /* 0x000fe20000100800 */
[----:B--2---:R-:W2:Y:S01]  /*1310*/  S2UR UR18, SR_CgaCtaId ;  /* 0x00000000001279c3 */ /* 0x004ea20000008800 */
[----:B------:R-:W-:Y:S01]  /*1320*/  UMOV UR17, 0x400 ;  /* 0x0000040000117882 */ /* 0x000fe20000000000 */
[----:B------:R-:W-:Y:S01]  /*1330*/  UMOV UR6, URZ ;  /* 0x0000003f00067c82 */ /* 0x000fe20008000000 */
[----:B------:R-:W-:Y:S01]  /*1340*/  STL [R1+0x168], RZ ;  /* 0x000168ff01007387 */ /* 0x000fe20000100800 */
[----:B------:R-:W-:Y:S01]  /*1350*/  UMOV UR20, URZ ;  /* 0x0000003f00147c82 */ /* 0x000fe20008000000 */
[----:B------:R-:W-:Y:S01]  /*1360*/  UMOV UR16, URZ ;  /* 0x0000003f00107c82 */ /* 0x000fe20008000000 */
[----:B------:R-:W-:Y:S01]  /*1370*/  UMOV UR39, UR5 ;  /* 0x0000000500277c82 */ /* 0x000fe20008000000 */
[----:B------:R-:W-:Y:S01]  /*1380*/  STL [R1+0x164], RZ ;  /* 0x000164ff01007387 */ /* 0x000fe20000100800 */
[----:B-1----:R-:W1:Y:S01]  /*1390*/  LDC R2, c[0x0][0x28c] ;  /* 0x0000a300ff027b82 */ /* 0x002e620000000800 */
[----:B------:R-:W-:Y:S01]  /*13a0*/  UMOV UR38, UR4 ;  /* 0x0000000400267c82 */ /* 0x000fe20008000000 */
[----:B------:R-:W-:Y:S01]  /*13b0*/  CS2R R4, SRZ ;  /* 0x0000000000047805 */ /* 0x000fe2000001ff00 */
[----:B------:R-:W-:Y:S01]  /*13c0*/  STL [R1+0x160], RZ ;  /* 0x000160ff01007387 */ /* 0x000fe20000100800 */
[----:B------:R-:W-:-:S02]  /*13d0*/  CS2R R6, SRZ ;  /* 0x0000000000067805 */ /* 0x000fc4000001ff00 */
[----:B0-----:R-:W-:Y:S02]  /*13e0*/  CS2R R8, SRZ ;  /* 0x0000000000087805 */ /* 0x001fe4000001ff00 */
[----:B------:R-:W-:Y:S01]  /*13f0*/  CS2R R10, SRZ ;  /* 0x00000000000a7805 */ /* 0x000fe2000001ff00 */
[----:B------:R-:W-:Y:S01]  /*1400*/  STL [R1+0x15c], RZ ;  /* 0x00015cff01007387 */ /* 0x000fe20000100800 */
[----:B------:R-:W-:Y:S02]  /*1410*/  CS2R R12, SRZ ;  /* 0x00000000000c7805 */ /* 0x000fe4000001ff00 */
[----:B------:R-:W-:Y:S02]  /*1420*/  CS2R R14, SRZ ;  /* 0x00000000000e7805 */ /* 0x000fe4000001ff00 */
[----:B------:R-:W-:Y:S01]  /*1430*/  CS2R R16, SRZ ;  /* 0x0000000000107805 */ /* 0x000fe2000001ff00 */
[----:B------:R-:W0:Y:S01]  /*1440*/  S2R R0, SR_TID.X ;  /* 0x0000000000007919 */ /* 0x000e220000002100 */
[----:B------:R-:W-:-:S02]  /*1450*/  CS2R R18, SRZ ;  /* 0x0000000000127805 */ /* 0x000fc4000001ff00 */
[----:B------:R-:W-:Y:S02]  /*1460*/  CS2R R20, SRZ ;  /* 0x0000000000147805 */ /* 0x000fe4000001ff00 */
[----:B------:R-:W-:Y:S01]  /*1470*/  CS2R R22, SRZ ;  /* 0x0000000000167805 */ /* 0x000fe2000001ff00 */
[----:B------:R-:W-:Y:S01]  /*1480*/  STL [R1+0x158], RZ ;  /* 0x000158ff01007387 */ /* 0x000fe20000100800 */
[----:B------:R-:W-:Y:S02]  /*1490*/  CS2R R184, SRZ ;  /* 0x0000000000b87805 */ /* 0x000fe4000001ff00 */
[----:B------:R-:W-:Y:S02]  /*14a0*/  CS2R R186, SRZ ;  /* 0x0000000000ba7805 */ /* 0x000fe4000001ff00 */
[----:B------:R-:W-:Y:S01]  /*14b0*/  CS2R R188, SRZ ;  /* 0x0000000000bc7805 */ /* 0x000fe2000001ff00 */
[----:B------:R-:W-:Y:S01]  /*14c0*/  STL [R1+0x154], RZ ;  /* 0x000154ff01007387 */ /* 0x000fe20000100800 */
[----:B------:R-:W-:-:S02]  /*14d0*/  CS2R R190, SRZ ;  /* 0x0000000000be7805 */ /* 0x000fc4000001ff00 */
[----:B------:R-:W-:Y:S02]  /*14e0*/  CS2R R192, SRZ ;  /* 0x0000000000c07805 */ /* 0x000fe4000001ff00 */
[----:B------:R-:W-:Y:S01]  /*14f0*/  CS2R R194, SRZ ;  /* 0x0000000000c27805 */ /* 0x000fe2000001ff00 */
[----:B------:R-:W-:Y:S01]  /*1500*/  STL [R1+0x150], RZ ;  /* 0x000150ff01007387 */ /* 0x000fe20000100800 */
[----:B-1----:R-:W-:Y:S02]  /*1510*/  ISETP.GE.AND P0, PT, R2, 0x1, PT ;  /* 0x000000010200780c */ /* 0x002fe40003f06270 */
[----:B------:R-:W-:Y:S02]  /*1520*/  CS2R R2, SRZ ;  /* 0x0000000000027805 */ /* 0x000fe4000001ff00 */
[----:B------:R-:W-:Y:S01]  /*1530*/  CS2R R196, SRZ ;  /* 0x0000000000c47805 */ /* 0x000fe2000001ff00 */
[----:B------:R-:W-:Y:S01]  /*1540*/  STL [R1+0x14c], RZ ;  /* 0x00014cff01007387 */ /* 0x000fe20000100800 */
        /* <DEDUP_REMOVED lines=16> */
[----:B0-----:R-:W-:-:S02]  /*1650*/  LOP3.LUT R0, R0, 0x80, RZ, 0xc0, !PT ;  /* 0x0000008000007812 */ /* 0x001fc400078ec0ff */
[----:B------:R-:W-:Y:S02]  /*1660*/  CS2R R222, SRZ ;  /* 0x0000000000de7805 */ /* 0x000fe4000001ff00 */
[----:B------:R-:W-:Y:S01]  /*1670*/  CS2R R224, SRZ ;  /* 0x0000000000e07805 */ /* 0x000fe2000001ff00 */
[----:B------:R-:W-:Y:S01]  /*1680*/  STL [R1+0x138], RZ ;  /* 0x000138ff01007387 */ /* 0x000fe20000100800 */
[----:B------:R-:W-:Y:S02]  /*1690*/  SHF.R.U32.HI R0, RZ, 0x7, R0 ;  /* 0x00000007ff007819 */ /* 0x000fe40000011600 */
[----:B------:R-:W-:Y:S01]  /*16a0*/  CS2R R226, SRZ ;  /* 0x0000000000e27805 */ /* 0x000fe2000001ff00 */
[----:B------:R-:W-:Y:S01]  /*16b0*/  IMAD.MOV.U32 R228, RZ, RZ, RZ ;  /* 0x000000ffffe47224 */ /* 0x000fe200078e00ff */
[----:B------:R-:W-:Y:S01]  /*16c0*/  STL [R1+0x134], RZ ;  /* 0x000134ff01007387 */ /* 0x000fe20000100800 */
[----:B------:R-:W-:Y:S02]  /*16d0*/  CS2R R168, SRZ ;  /* 0x0000000000a87805 */ /* 0x000fe4000001ff00 */
[----:B------:R-:W-:-:S02]  /*16e0*/  CS2R R170, SRZ ;  /* 0x0000000000aa7805 */ /* 0x000fc4000001ff00 */
[----:B------:R-:W-:Y:S01]  /*16f0*/  CS2R R172, SRZ ;  /* 0x0000000000ac7805 */ /* 0x000fe2000001ff00 */
[----:B------:R-:W-:Y:S01]  /*1700*/  STL [R1+0x130], RZ ;  /* 0x000130ff01007387 */ /* 0x000fe20000100800 */
[----:B------:R-:W-:Y:S02]  /*1710*/  CS2R R174, SRZ ;  /* 0x0000000000ae7805 */ /* 0x000fe4000001ff00 */
[----:B------:R-:W-:Y:S02]  /*1720*/  CS2R R176, SRZ ;  /* 0x0000000000b07805 */ /* 0x000fe4000001ff00 */
[----:B------:R-:W-:Y:S01]  /*1730*/  CS2R R178, SRZ ;  /* 0x0000000000b27805 */ /* 0x000fe2000001ff00 */
        /* <DEDUP_REMOVED lines=98> */
[----:B---3--:R-:W-:Y:S01]  /*1d60*/  CS2R R38, SRZ ;  /* 0x0000000000267805 */ /* 0x008fe2000001ff00 */
[----:B------:R-:W-:Y:S04]  /*1d70*/  STL [R1+0xc8], RZ ;  /* 0x0000c8ff01007387 */ /* 0x000fe80000100800 */
[----:B------:R-:W-:Y:S04]  /*1d80*/  STL [R1+0xc4], RZ ;  /* 0x0000c4ff01007387 */ /* 0x000fe80000100800 */
[----:B------:R-:W-:Y:S04]  /*1d90*/  STL [R1+0xc0], RZ ;  /* 0x0000c0ff01007387 */ /* 0x000fe80000100800 */
[----:B------:R-:W-:Y:S04]  /*1da0*/  STL [R1+0xbc], RZ ;  /* 0x0000bcff01007387 */ /* 0x000fe80000100800 */
[----:B------:R-:W-:Y:S04]  /*1db0*/  STL [R1+0xb8], RZ ;  /* 0x0000b8ff01007387 */ /* 0x000fe80000100800 */
[----:B------:R-:W-:Y:S04]  /*1dc0*/  STL [R1+0xb4], RZ ;  /* 0x0000b4ff01007387 */ /* 0x000fe80000100800 */
[----:B------:R-:W0:Y:S04]  /*1dd0*/  SHFL.IDX PT, R0, R0, RZ, 0x1f ;  /* 0x00001fff00007589 */ /* 0x000e2800000e0000 */
[----:B------:R1:W-:Y:S04]  /*1de0*/  STL [R1+0xb0], RZ ;  /* 0x0000b0ff01007387 */ /* 0x0003e80000100800 */
[----:B------:R1:W-:Y:S04]  /*1df0*/  STL [R1+0xac], RZ ;  /* 0x0000acff01007387 */ /* 0x0003e80000100800 */
[----:B------:R1:W-:Y:S04]  /*1e00*/  STL [R1+0xa8], RZ ;  /* 0x0000a8ff01007387 */ /* 0x0003e80000100800 */
[----:B------:R1:W-:Y:S04]  /*1e10*/  STL [R1+0xa4], RZ ;  /* 0x0000a4ff01007387 */ /* 0x0003e80000100800 */
[----:B------:R1:W-:Y:S04]  /*1e20*/  STL [R1+0xa0], RZ ;  /* 0x0000a0ff01007387 */ /* 0x0003e80000100800 */
[----:B------:R1:W-:Y:S01]  /*1e30*/  STL [R1+0x9c], RZ ;  /* 0x00009cff01007387 */ /* 0x0003e20000100800 */
[----:B0-----:R-:W-:Y:S01]  /*1e40*/  R2UR UR12, R0 ;  /* 0x00000000000c72ca */ /* 0x001fe200000e0000 */
[----:B------:R-:W-:-:S02]  /*1e50*/  IMAD.MOV.U32 R0, RZ, RZ, RZ ;  /* 0x000000ffff007224 */ /* 0x000fc400078e00ff */
[----:B------:R1:W-:Y:S04]  /*1e60*/  STL [R1+0x98], RZ ;  /* 0x000098ff01007387 */ /* 0x0003e80000100800 */
[----:B------:R1:W-:Y:S04]  /*1e70*/  STL [R1+0x94], RZ ;  /* 0x000094ff01007387 */ /* 0x0003e80000100800 */
[----:B------:R1:W-:Y:S02]  /*1e80*/  STL [R1+0x90], RZ ;  /* 0x000090ff01007387 */ /* 0x0003e40000100800 */
[----:B------:R-:W-:-:S02]  /*1e90*/  ULEA.HI UR11, UR12, UR12, URZ, 0x1 ;  /* 0x0000000c0c0b7291 */ /* 0x000fc4000f8f083f */
[----:B------:R1:W-:Y:S02]  /*1ea0*/  STL [R1+0x8c], RZ ;  /* 0x00008cff01007387 */ /* 0x0003e40000100800 */
[----:B------:R-:W-:Y:S02]  /*1eb0*/  ULOP3.LUT UR15, UR11, 0x7fffe, URZ, 0xc0, !UPT ;  /* 0x0007fffe0b0f7892 */ /* 0x000fe4000f8ec03f */
[----:B------:R1:W-:Y:S01]  /*1ec0*/  STL [R1+0x88], RZ ;  /* 0x000088ff01007387 */ /* 0x0003e20000100800 */
[----:B--2---:R-:W-:Y:S02]  /*1ed0*/  ULEA UR11, UR18, UR17, 0x18 ;  /* 0x00000011120b7291 */ /* 0x004fe4000f8ec03f */
[----:B------:R-:W-:Y:S01]  /*1ee0*/  UIADD3 UR15, UR12, -UR15, URZ ;  /* 0x8000000f0c0f7290 */ /* 0x000fe2000fffe03f */
[----:B------:R1:W-:Y:S03]  /*1ef0*/  STL [R1+0x84], RZ ;  /* 0x000084ff01007387 */ /* 0x0003e60000100800 */
[----:B------:R-:W-:Y:S01]  /*1f00*/  ULEA UR15, UR15, UR11, 0xd ;  /* 0x0000000b0f0f7291 */ /* 0x000fe2000f8e683f */
[----:B------:R1:W-:Y:S03]  /*1f10*/  STL [R1+0x80], RZ ;  /* 0x000080ff01007387 */ /* 0x0003e60000100800 */
[----:B------:R-:W-:Y:S01]  /*1f20*/  UIADD3 UR15, UR15, 0x100, URZ ;  /* 0x000001000f0f7890 */ /* 0x000fe2000fffe03f */
[----:B------:R1:W-:Y:S03]  /*1f30*/  STL [R1+0x7c], RZ ;  /* 0x00007cff01007387 */ /* 0x0003e60000100800 */
[----:B------:R-:W-:Y:S01]  /*1f40*/  USHF.R.U32.HI UR12, URZ, 0x4, UR15 ;  /* 0x000000043f0c7899 */ /* 0x000fe2000801160f */
[----:B------:R1:W-:Y:S03]  /*1f50*/  STL [R1+0x78], RZ ;  /* 0x000078ff01007387 */ /* 0x0003e60000100800 */
[----:B------:R-:W-:Y:S01]  /*1f60*/  ULOP3.LUT UR12, UR12, 0x3fff, URZ, 0xc0, !UPT ;  /* 0x00003fff0c0c7892 */ /* 0x000fe2000f8ec03f */
[----:B------:R1:W-:Y:S04]  /*1f70*/  STL [R1+0x74], RZ ;  /* 0x000074ff01007387 */ /* 0x0003e80000100800 */
        /* <DEDUP_REMOVED lines=28> */
[----:B------:R1:W-:Y:S01]  /*2140*/  STL [R1], RZ ;  /* 0x000000ff01007387 */ /* 0x0003e20000100800 */
[----:B----4-:R-:W-:Y:S05]  /*2150*/  @!P0 BRA `(.L_x_17) ;  /* 0x0000002400108947 */ /* 0x010fea0003800000 */
[----:B------:R-:W-:-:S06]  /*2160*/  UISETP.NE.AND UP0, UPT, UR9, 0x3, UPT ;  /* 0x000000030900788c */ /* 0x000fcc000bf05270 */
[----:B------:R-:W-:-:S13]  /*2170*/  PLOP3.LUT P1, PT, PT, PT, UP0, 0x80, 0x0 ;  /* 0x000000000000781c */ /* 0x000fda0003f2f008 */
[----:B------:R-:W-:Y:S05]  /*2180*/  @!P1 BRA `(.L_x_18) ;  /* 0x0000000000049947 */ /* 0x000fea0003800000 */
[----:B------:R-:W-:Y:S01]  /*2190*/  BPT.TRAP 0x1 ;  /* 0x000000040000795c */ /* 0x000fe20000300000 */
.L_x_18:
[----:B------:R-:W-:Y:S01]  /*21a0*/  ULEA UR15, UR5, UR11, 0x3 ;  /* 0x0000000b050f7291 */ /* 0x000fe2000f8e183f */
[----:B------:R-:W-:-:S05]  /*21b0*/  IMAD.U32 R0, RZ, RZ, UR4 ;  /* 0x00000004ff007e24 */ /* 0x000fca000f8e00ff */
[----:B------:R-:W-:-:S04]  /*21c0*/  SHF.L.U32 R0, R0, 0x1f, RZ ;  /* 0x0000001f00007819 */ /* 0x000fc800000006ff */
[----:B------:R0:W2:Y:S01]  /*21d0*/  SYNCS.PHASECHK.TRANS64.TRYWAIT P0, [UR15], R0 ;  /* 0x00000000ff0075a7 */ /* 0x0000a2000800014f */
[----:B------:R-:W-:Y:S05]  /*21e0*/  @!P1 BRA `(.L_x_19) ;  /* 0x0000000000049947 */ /* 0x000fea0003800000 */
[----:B------:R-:W-:Y:S01]  /*21f0*/  BPT.TRAP 0x1 ;  /* 0x000000040000795c */ /* 0x000fe20000300000 */
.L_x_19:
[----:B------:R3:W-:Y:S01]  /*2200*/  STL [R1+0x16c], RZ ;  /* 0x00016cff01007387 */ /* 0x0007e20000100800 */
[----:B------:R-:W-:Y:S01]  /*2210*/  UMOV UR6, 0x4 ;  /* 0x0000000400067882 */ /* 0x000fe20000000000 */
[----:B--2---:R-:W-:Y:S05]  /*2220*/  @P0 BRA `(.L_x_20) ;  /* 0x0000000000080947 */ /* 0x004fea0003800000 */
[----:B------:R-:W2:Y:S02]  /*2230*/  SYNCS.PHASECHK.TRANS64.TRYWAIT P0, [UR15], R0 ;  /* 0x00000000ff0075a7 */ /* 0x000ea4000800014f */
[----:B--2---:R-:W-:Y:S05]  /*2240*/  @!P0 BRA `(.L_x_21) ;  /* 0x0000014000048947 */ /* 0x004fea0003800000 */
.L_x_20:
[----:B------:R-:W-:Y:S01]  /*2250*/  UIADD3 UR15, UR11, 0x20100, URZ ;  /* 0x000201000b0f7890 */ /* 0x000fe2000fffe03f */
[----:B------:R-:W-:Y:S01]  /*2260*/  WARPGROUP.ARRIVE ;  /* 0x00000000000079c5 */ /* 0x000fe20000000000 */
[----:B------:R-:W-:Y:S01]  /*2270*/  ULOP3.LUT UR16, UR12, 0x10000, URZ, 0xfc, !UPT ;  /* 0x000100000c107892 */ /* 0x000fe2000f8efc3f */
[----:B------:R4:W-:Y:S01]  /*2280*/  STL [R1+0x168], RZ ;  /* 0x000168ff01007387 */ /* 0x0009e20000100800 */
[----:B------:R-:W-:Y:S01]  /*2290*/  USHF.R.U32.HI UR15, URZ, 0x4, UR15 ;  /* 0x000000043f0f7899 */ /* 0x000fe2000801160f */
[----:B0-2---:R-:W-:Y:S01]  /*22a0*/  IMAD.MOV.U32 R0, RZ, RZ, RZ ;  /* 0x000000ffff007224 */ /* 0x005fe200078e00ff */
[----:B------:R-:W-:Y:S01]  /*22b0*/  UMOV UR17, 0x40000040 ;  /* 0x4000004000117882 */ /* 0x000fe20000000000 */
[----:B------:R-:W-:Y:S01]  /*22c0*/  UMOV UR19, 0x40000040 ;  /* 0x4000004000137882 */ /* 0x000fe20000000000 */
[----:B------:R-:W-:Y:S01]  /*22d0*/  ULOP3.LUT UR15, UR15, 0x3fff, URZ, 0xc0, !UPT ;  /* 0x00003fff0f0f7892 */ /* 0x000fe2000f8ec03f */
[----:B------:R4:W-:Y:S01]  /*22e0*/  STL [R1+0x164], RZ ;  /* 0x000164ff01007387 */ /* 0x0009e20000100800 */
[----:B------:R-:W-:Y:S01]  /*22f0*/  UMOV UR21, UR17 ;  /* 0x0000001100157c82 */ /* 0x000fe20008000000 */
[----:B------:R-:W-:Y:S01]  /*2300*/  UMOV UR23, 0x40000040 ;  /* 0x4000004000177882 */ /* 0x000fe20000000000 */
[----:B------:R-:W-:Y:S01]  /*2310*/  ULOP3.LUT UR36, UR15, 0x10000, URZ, 0xfc, !UPT ;  /* 0x000100000f247892 */ /* 0x000fe2000f8efc3f */
[----:B------:R4:W-:Y:S01]  /*2320*/  STL [R1+0x160], RZ ;  /* 0x000160ff01007387 */ /* 0x0009e20000100800 */
[----:B------:R-:W-:Y:S01]  /*2330*/  ULEA UR15, UR5, UR16, 0xb ;  /* 0x00000010050f7291 */ /* 0x000fe2000f8e583f */
[----:B------:R-:W-:Y:S01]  /*2340*/  CS2R R2, SRZ ;  /* 0x0000000000027805 */ /* 0x000fe2000001ff00 */
[----:B------:R-:W-:Y:S01]  /*2350*/  UIMAD UR36, UR5, 0x500, UR36 ;  /* 0x00000500052478a4 */ /* 0x000fe2000f8e0224 */
[----:B------:R4:W-:Y:S01]  /*2360*/  STL [R1+0x15c], RZ ;  /* 0x00015cff01007387 */ /* 0x0009e20000100800 */
[----:B------:R-:W-:Y:S01]  /*2370*/  UMOV UR25, UR17 ;  /* 0x0000001100197c82 */ /* 0x000fe20008000000 */
[----:B------:R-:W-:Y:S01]  /*2380*/  UMOV UR27, 0x40000040 ;  /* 0x40000040001b7882 */ /* 0x000fe20000000000 */
[----:B------:R-:W-:Y:S01]  /*2390*/  UIADD3 UR22, UR36, 0x100, URZ ;  /* 0x0000010024167890 */ /* 0x000fe2000fffe03f */
[----:B------:R4:W-:Y:S01]  /*23a0*/  STL [R1+0x158], RZ ;  /* 0x000158ff01007387 */ /* 0x0009e20000100800 */
[----:B------:R-:W-:Y:S01]  /*23b0*/  UMOV UR16, UR15 ;  /* 0x0000000f00107c82 */ /* 0x000fe20008000000 */
[----:B------:R-:W-:Y:S01]  /*23c0*/  UIADD3 UR26, UR36, 0x200, URZ ;  /* 0x00000200241a7890 */ /* 0x000fe2000fffe03f */
[----:B------:R-:W-:Y:S01]  /*23d0*/  CS2R R4, SRZ ;  /* 0x0000000000047805 */ /* 0x000fe2000001ff00 */
[----:B------:R-:W-:Y:S01]  /*23e0*/  UMOV UR18, UR36 ;  /* 0x0000002400127c82 */ /* 0x000fe20008000000 */
[----:B------:R-:W-:Y:S01]  /*23f0*/  UIADD3 UR30, UR36, 0x300, URZ ;  /* 0x00000300241e7890 */ /* 0x000fe2000fffe03f */
[----:B------:R-:W-:Y:S01]  /*2400*/  QGMMA.64x32x32.F32.E4M3.E4M3 R168, gdesc[UR16], RZ, !UPT ;  /* 0x0060000010a879f3 */ /* 0x000fe2000c7008ff */
[----:B------:R-:W-:Y:S01]  /*2410*/  UMOV UR20, UR16 ;  /* 0x0000001000147c82 */ /* 0x000fe20008000000 */
[----:B------:R-:W-:Y:S01]  /*2420*/  UIADD3 UR34, UR36, 0x400, URZ ;  /* 0x0000040024227890 */ /* 0x000fe2000fffe03f */
[----:B------:R4:W-:Y:S01]  /*2430*/  STL [R1+0x154], RZ ;  /* 0x000154ff01007387 */ /* 0x0009e20000100800 */
[----:B------:R-:W-:Y:S01]  /*2440*/  QGMMA.64x32x32.F32.E4M3.E4M3 R136, gdesc[UR20], RZ, !UPT ;  /* 0x00600000148879f3 */ /* 0x000fe2000c7008ff */
[----:B------:R-:W-:Y:S01]  /*2450*/  UIADD3 UR20, UR15, 0x400, URZ ;  /* 0x000004000f147890 */ /* 0x000fe2000fffe03f */
[----:B------:R-:W-:Y:S01]  /*2460*/  CS2R R6, SRZ ;  /* 0x0000000000067805 */ /* 0x000fe2000001ff00 */
[----:B------:R-:W-:Y:S01]  /*2470*/  UMOV UR24, UR16 ;  /* 0x0000001000187c82 */ /* 0x000fe20008000000 */
[----:B------:R-:W-:Y:S01]  /*2480*/  UMOV UR28, UR16 ;  /* 0x00000010001c7c82 */ /* 0x000fe20008000000 */
[----:B------:R-:W-:Y:S01]  /*2490*/  UMOV UR29, UR17 ;  /* 0x00000011001d7c82 */ /* 0x000fe20008000000 */
[----:B------:R-:W-:Y:S01]  /*24a0*/  UMOV UR31, 0x40000040 ;  /* 0x40000040001f7882 */ /* 0x000fe20000000000 */
[----:B------:R-:W-:Y:S01]  /*24b0*/  QGMMA.64x32x32.F32.E4M3.E4M3 R104, gdesc[UR24], RZ, !UPT ;  /* 0x00600000186879f3 */ /* 0x000fe2000c7008ff */
[----:B------:R-:W-:Y:S01]  /*24c0*/  UMOV UR32, UR16 ;  /* 0x0000001000207c82 */ /* 0x000fe20008000000 */
[----:B------:R-:W-:Y:S01]  /*24d0*/  UMOV UR33, UR17 ;  /* 0x0000001100217c82 */ /* 0x000fe20008000000 */
[----:B------:R-:W-:Y:S01]  /*24e0*/  UMOV UR35, 0x40000040 ;  /* 0x4000004000237882 */ /* 0x000fe20000000000 */
[----:B------:R-:W-:Y:S01]  /*24f0*/  QGMMA.64x32x32.F32.E4M3.E4M3 R72, gdesc[UR28], RZ, !UPT ;  /* 0x006000001c4879f3 */ /* 0x000fe2000c7008ff */
[----:B------:R-:W-:Y:S01]  /*2500*/  UIADD3 UR16, UR15, 0x2, URZ ;  /* 0x000000020f107890 */ /* 0x000fe2000fffe03f */
[----:B------:R4:W-:Y:S01]  /*2510*/  STL [R1+0x150], RZ ;  /* 0x000150ff01007387 */ /* 0x0009e20000100800 */
[----:B------:R-:W-:Y:S01]  /*2520*/  UMOV UR17, 0x40000040 ;  /* 0x4000004000117882 */ /* 0x000fe20000000000 */
[----:B------:R-:W-:Y:S01]  /*2530*/  QGMMA.64x32x32.F32.E4M3.E4M3 R40, gdesc[UR32], RZ, !UPT ;  /* 0x00600000202879f3 */ /* 0x000fe2000c7008ff */
[----:B------:R-:W-:Y:S01]  /*2540*/  UMOV UR32, UR20 ;  /* 0x0000001400207c82 */ /* 0x000fe20008000000 */
[----:B------:R-:W-:Y:S01]  /*2550*/  UMOV UR33, 0x40000040 ;  /* 0x4000004000217882 */ /* 0x000fe20000000000 */
[----:B------:R-:W-:Y:S01]  /*2560*/  UMOV UR28, UR32 ;  /* 0x00000020001c7c82 */ /* 0x000fe20008000000 */
[----:B------:R-:W-:Y:S01]  /*2570*/  UMOV UR29, UR33 ;  /* 0x00000021001d7c82 */ /* 0x000fe20008000000 */
[----:B------:R-:W-:Y:S01]  /*2580*/  QGMMA.64x32x32.F32.E4M3.E4M3 R24, gdesc[UR32], RZ, !UPT ;  /* 0x00600000201879f3 */ /* 0x000fe2000c7008ff */
[----:B------:R-:W-:Y:S01]  /*2590*/  UMOV UR24, UR32 ;  /* 0x0000002000187c82 */ /* 0x000fe20008000000 */
[----:B------:R-:W-:Y:S01]  /*25a0*/  UMOV UR25, UR33 ;  /* 0x0000002100197c82 */ /* 0x000fe20008000000 */
[----:B------:R-:W-:Y:S01]  /*25b0*/  UMOV UR20, UR32 ;  /* 0x0000002000147c82 */ /* 0x000fe20008000000 */
[----:B------:R-:W-:Y:S01]  /*25c0*/  QGMMA.64x32x32.F32.E4M3.E4M3 R56, gdesc[UR28], RZ, !UPT ;  /* 0x006000001c3879f3 */ /* 0x000fe2000c7008ff */
[----:B------:R-:W-:Y:S01]  /*25d0*/  UMOV UR21, UR33 ;  /* 0x0000002100157c82 */ /* 0x000fe20008000000 */
[----:B------:R-:W-:Y:S01]  /*25e0*/  UMOV UR34, UR18 ;  /* 0x0000001200227c82 */ /* 0x000fe20008000000 */
[----:B------:R-:W-:Y:S01]  /*25f0*/  UMOV UR35, UR19 ;  /* 0x0000001300237c82 */ /* 0x000fe20008000000 */
[----:B------:R-:W-:Y:S01]  /*2600*/  QGMMA.64x32x32.F32.E4M3.E4M3 R88, gdesc[UR24], RZ, !UPT ;  /* 0x00600000185879f3 */ /* 0x000fe2000c7008ff */
[----:B------:R-:W-:Y:S01]  /*2610*/  UIADD3 UR18, UR36, 0x2, URZ ;  /* 0x0000000224127890 */ /* 0x000fe2000fffe03f */
[----:B------:R4:W-:Y:S01]  /*2620*/  STL [R1+0x14c], RZ ;  /* 0x00014cff01007387 */ /* 0x0009e20000100800 */
[----:B------:R-:W-:Y:S01]  /*2630*/  UIADD3 UR26, UR36, 0x202, URZ ;  /* 0x00000202241a7890 */ /* 0x000fe2000fffe03f */
[----:B------:R-:W-:Y:S01]  /*2640*/  QGMMA.64x32x32.F32.E4M3.E4M3 R120, gdesc[UR20], RZ, !UPT ;  /* 0x00600000147879f3 */ /* 0x000fe2000c7008ff */
[----:B------:R-:W-:Y:S01]  /*2650*/  UIADD3 UR22, UR36, 0x102, URZ ;  /* 0x0000010224167890 */ /* 0x000fe2000fffe03f */
[----:B------:R4:W-:Y:S01]  /*2660*/  STL [R1+0x148], RZ ;  /* 0x000148ff01007387 */ /* 0x0009e20000100800 */
[----:B------:R-:W-:Y:S01]  /*2670*/  UMOV UR19, 0x40000040 ;  /* 0x4000004000137882 */ /* 0x000fe20000000000 */
[----:B------:R-:W-:Y:S01]  /*2680*/  QGMMA.64x32x32.F32.E4M3.E4M3 R152, gdesc[UR32], RZ, !UPT ;  /* 0x00600000209879f3 */ /* 0x000fe2000c7008ff */
[----:B------:R-:W-:Y:S01]  /*2690*/  UIADD3 UR30, UR36, 0x302, URZ ;  /* 0x00000302241e7890 */ /* 0x000fe2000fffe03f */
[----:B------:R4:W-:Y:S01]  /*26a0*/  STL [R1+0x144], RZ ;  /* 0x000144ff01007387 */ /* 0x0009e20000100800 */
[----:B------:R-:W-:Y:S01]  /*26b0*/  UMOV UR20, UR16 ;  /* 0x0000001000147c82 */ /* 0x000fe20008000000 */
[----:B------:R-:W-:Y:S01]  /*26c0*/  UMOV UR21, UR17 ;  /* 0x0000001100157c82 */ /* 0x000fe20008000000 */
[----:B------:R-:W-:Y:S01]  /*26d0*/  UMOV UR23, 0x40000040 ;  /* 0x4000004000177882 */ /* 0x000fe20000000000 */
[----:B------:R-:W-:Y:S01]  /*26e0*/  UIADD3 UR34, UR36, 0x402, URZ ;  /* 0x0000040224227890 */ /* 0x000fe2000fffe03f */
[----:B------:R4:W-:Y:S01]  /*26f0*/  STL [R1+0x140], RZ ;  /* 0x000140ff01007387 */ /* 0x0009e20000100800 */
[----:B------:R-:W-:Y:S01]  /*2700*/  UMOV UR24, UR16 ;  /* 0x0000001000187c82 */ /* 0x000fe20008000000 */
[----:B------:R-:W-:Y:S01]  /*2710*/  UMOV UR25, UR17 ;  /* 0x0000001100197c82 */ /* 0x000fe20008000000 */
[----:B------:R-:W-:Y:S01]  /*2720*/  UMOV UR27, 0x40000040 ;  /* 0x40000040001b7882 */ /* 0x000fe20000000000 */
[----:B------:R-:W-:Y:S01]  /*2730*/  UMOV UR28, UR16 ;  /* 0x00000010001c7c82 */ /* 0x000fe20008000000 */
[----:B------:R-:W-:Y:S01]  /*2740*/  UMOV UR29, UR17 ;  /* 0x00000011001d7c82 */ /* 0x000fe20008000000 */
[----:B------:R-:W-:Y:S01]  /*2750*/  UMOV UR31, 0x40000040 ;  /* 0x40000040001f7882 */ /* 0x000fe20000000000 */
[----:B------:R-:W-:Y:S01]  /*2760*/  UMOV UR32, UR16 ;  /* 0x0000001000207c82 */ /* 0x000fe20008000000 */
[----:B------:R-:W-:Y:S01]  /*2770*/  UMOV UR33, UR17 ;  /* 0x0000001100217c82 */ /* 0x000fe20008000000 */
[----:B------:R-:W-:Y:S01]  /*2780*/  UMOV UR35, 0x40000040 ;  /* 0x4000004000237882 */ /* 0x000fe20000000000 */
[----:B------:R4:W-:Y:S01]  /*2790*/  STL [R1+0x13c], RZ ;  /* 0x00013cff01007387 */ /* 0x0009e20000100800 */
[----:B------:R-:W-:-:S02]  /*27a0*/  CS2R R8, SRZ ;  /* 0x0000000000087805 */ /* 0x000fc4000001ff00 */
[----:B------:R-:W-:Y:S01]  /*27b0*/  CS2R R10, SRZ ;  /* 0x00000000000a7805 */ /* 0x000fe2000001ff00 */
[----:B------:R-:W-:Y:S01]  /*27c0*/  QGMMA.64x32x32.F32.E4M3.E4M3 R168, gdesc[UR16], R168 ;  /* 0x0060000010a879f3 */ /* 0x000fe200087008a8 */
[----:B------:R4:W-:Y:S01]  /*27d0*/  STL [R1+0x138], RZ ;  /* 0x000138ff01007387 */ /* 0x0009e20000100800 */
[----:B------:R-:W-:Y:S02]  /*27e0*/  CS2R R12, SRZ ;  /* 0x00000000000c7805 */ /* 0x000fe4000001ff00 */
[----:B------:R-:W-:Y:S01]  /*27f0*/  CS2R R14, SRZ ;  /* 0x00000000000e7805 */ /* 0x000fe2000001ff00 */
[----:B------:R-:W-:Y:S01]  /*2800*/  QGMMA.64x32x32.F32.E4M3.E4M3 R136, gdesc[UR20], R136 ;  /* 0x00600000148879f3 */ /* 0x000fe20008700888 */
[----:B------:R-:W-:Y:S01]  /*2810*/  UIADD3 UR20, UR15, 0x402, URZ ;  /* 0x000004020f147890 */ /* 0x000fe2000fffe03f */
[----:B------:R4:W-:Y:S01]  /*2820*/  STL [R1+0x134], RZ ;  /* 0x000134ff01007387 */ /* 0x0009e20000100800 */
[----:B------:R-:W-:Y:S02]  /*2830*/  CS2R R16, SRZ ;  /* 0x0000000000107805 */ /* 0x000fe4000001ff00 */
[----:B------:R-:W-:-:S02]  /*2840*/  CS2R R18, SRZ ;  /* 0x0000000000127805 */ /* 0x000fc4000001ff00 */
[----:B------:R-:W-:Y:S01]  /*2850*/  CS2R R20, SRZ ;  /* 0x0000000000147805 */ /* 0x000fe2000001ff00 */
[----:B------:R4:W-:Y:S01]  /*2860*/  STL [R1+0x130], RZ ;  /* 0x000130ff01007387 */ /* 0x0009e20000100800 */
[----:B------:R-:W-:Y:S01]  /*2870*/  QGMMA.64x32x32.F32.E4M3.E4M3 R104, gdesc[UR24], R104 ;  /* 0x00600000186879f3 */ /* 0x000fe20008700868 */
[----:B------:R-:W-:Y:S02]  /*2880*/  CS2R R22, SRZ ;  /* 0x0000000000167805 */ /* 0x000fe4000001ff00 */
[----:B------:R-:W-:Y:S01]  /*2890*/  CS2R R184, SRZ ;  /* 0x0000000000b87805 */ /* 0x000fe2000001ff00 */
[----:B------:R4:W-:Y:S01]  /*28a0*/  STL [R1+0x12c], RZ ;  /* 0x00012cff01007387 */ /* 0x0009e20000100800 */
[----:B------:R-:W-:Y:S01]  /*28b0*/  QGMMA.64x32x32.F32.E4M3.E4M3 R72, gdesc[UR28], R72 ;  /* 0x006000001c4879f3 */ /* 0x000fe20008700848 */
[----:B------:R-:W-:Y:S02]  /*28c0*/  CS2R R186, SRZ ;  /* 0x0000000000ba7805 */ /* 0x000fe4000001ff00 */
[----:B------:R-:W-:Y:S01]  /*28d0*/  CS2R R188, SRZ ;  /* 0x0000000000bc7805 */ /* 0x000fe2000001ff00 */
[----:B------:R4:W-:Y:S01]  /*28e0*/  STL [R1+0x128], RZ ;  /* 0x000128ff01007387 */ /* 0x0009e20000100800 */
[----:B------:R-:W-:Y:S01]  /*28f0*/  QGMMA.64x32x32.F32.E4M3.E4M3 R40, gdesc[UR32], R40 ;  /* 0x00600000202879f3 */ /* 0x000fe20008700828 */
[----:B------:R-:W-:Y:S01]  /*2900*/  UMOV UR32, UR20 ;  /* 0x0000001400207c82 */ /* 0x000fe20008000000 */
[----:B------:R-:W-:Y:S01]  /*2910*/  UMOV UR33, 0x40000040 ;  /* 0x4000004000217882 */ /* 0x000fe20000000000 */
[----:B------:R-:W-:Y:S01]  /*2920*/  UMOV UR28, UR32 ;  /* 0x00000020001c7c82 */ /* 0x000fe20008000000 */
[----:B------:R-:W-:Y:S01]  /*2930*/  UMOV UR29, UR33 ;  /* 0x00000021001d7c82 */ /* 0x000fe20008000000 */
[----:B------:R-:W-:Y:S01]  /*2940*/  QGMMA.64x32x32.F32.E4M3.E4M3 R24, gdesc[UR32], R24 ;  /* 0x00600000201879f3 */ /* 0x000fe20008700818 */
[----:B------:R-:W-:Y:S01]  /*2950*/  UMOV UR24, UR32 ;  /* 0x0000002000187c82 */ /* 0x000fe20008000000 */
[----:B------:R-:W-:Y:S01]  /*2960*/  UMOV UR25, UR33 ;  /* 0x0000002100197c82 */ /* 0x000fe20008000000 */
[----:B------:R-:W-:Y:S01]  /*2970*/  UMOV UR20, UR32 ;  /* 0x0000002000147c82 */ /* 0x000fe20008000000 */
[----:B------:R-:W-:Y:S01]  /*2980*/  QGMMA.64x32x32.F32.E4M3.E4M3 R56, gdesc[UR28], R56 ;  /* 0x006000001c3879f3 */ /* 0x000fe20008700838 */
[----:B------:R-:W-:Y:S01]  /*2990*/  UMOV UR21, UR33 ;  /* 0x0000002100157c82 */ /* 0x000fe20008000000 */
[----:B------:R-:W-:Y:S01]  /*29a0*/  UMOV UR16, UR32 ;  /* 0x0000002000107c82 */ /* 0x000fe20008000000 */
[----:B------:R-:W-:Y:S01]  /*29b0*/  UMOV UR17, UR33 ;  /* 0x0000002100117c82 */ /* 0x000fe20008000000 */
[----:B------:R-:W-:Y:S01]  /*29c0*/  QGMMA.64x32x32.F32.E4M3.E4M3 R88, gdesc[UR24], R88 ;  /* 0x00600000185879f3 */ /* 0x000fe20008700858 */
[----:B------:R-:W-:Y:S01]  /*29d0*/  UIADD3 UR26, UR36, 0x204, URZ ;  /* 0x00000204241a7890 */ /* 0x000fe2000fffe03f */
[----:B------:R4:W-:Y:S01]  /*29e0*/  STL [R1+0x124], RZ ;  /* 0x000124ff01007387 */ /* 0x0009e20000100800 */
[----:B------:R-:W-:Y:S01]  /*29f0*/  UIADD3 UR30, UR36, 0x304, URZ ;  /* 0x00000304241e7890 */ /* 0x000fe2000fffe03f */
[----:B------:R-:W-:Y:S01]  /*2a00*/  QGMMA.64x32x32.F32.E4M3.E4M3 R120, gdesc[UR20], R120 ;  /* 0x00600000147879f3 */ /* 0x000fe20008700878 */
[----:B------:R-:W-:Y:S01]  /*2a10*/  UIADD3 UR22, UR36, 0x104, URZ ;  /* 0x0000010424167890 */ /* 0x000fe2000fffe03f */
[----:B------:R4:W-:Y:S01]  /*2a20*/  STL [R1+0x120], RZ ;  /* 0x000120ff01007387 */ /* 0x0009e20000100800 */
[----:B------:R-:W-:Y:S01]  /*2a30*/  UMOV UR23, 0x40000040 ;  /* 0x4000004000177882 */ /* 0x000fe20000000000 */
[----:B------:R-:W-:Y:S01]  /*2a40*/  QGMMA.64x32x32.F32.E4M3.E4M3 R152, gdesc[UR16], R152 ;  /* 0x00600000109879f3 */ /* 0x000fe20008700898 */
[----:B------:R-:W-:Y:S01]  /*2a50*/  UIADD3 UR16, UR15, 0x4, URZ ;  /* 0x000000040f107890 */ /* 0x000fe2000fffe03f */
[----:B------:R4:W-:Y:S01]  /*2a60*/  STL [R1+0x11c], RZ ;  /* 0x00011cff01007387 */ /* 0x0009e20000100800 */
[----:B------:R-:W-:Y:S01]  /*2a70*/  UIADD3 UR18, UR36, 0x4, URZ ;  /* 0x0000000424127890 */ /* 0x000fe2000fffe03f */
[----:B------:R-:W-:Y:S01]  /*2a80*/  CS2R R190, SRZ ;  /* 0x0000000000be7805 */ /* 0x000fe2000001ff00 */
[----:B------:R-:W-:Y:S01]  /*2a90*/  UMOV UR17, 0x40000040 ;  /* 0x4000004000117882 */ /* 0x000fe20000000000 */
[----:B------:R-:W-:Y:S01]  /*2aa0*/  UMOV UR19, 0x40000040 ;  /* 0x4000004000137882 */ /* 0x000fe20000000000 */
[----:B------:R-:W-:Y:S01]  /*2ab0*/  UMOV UR21, UR17 ;  /* 0x0000001100157c82 */ /* 0x000fe20008000000 */
[----:B------:R-:W-:Y:S01]  /*2ac0*/  UMOV UR20, UR16 ;  /* 0x0000001000147c82 */ /* 0x000fe20008000000 */
        /* <DEDUP_REMOVED lines=11> */
[----:B------:R-:W-:Y:S01]  /*2b80*/  QGMMA.64x32x32.F32.E4M3.E4M3 R168, gdesc[UR16], R168 ;  /* 0x0060000010a879f3 */ /* 0x000fe200087008a8 */
[----:B------:R4:W-:Y:S01]  /*2b90*/  STL [R1+0x114], RZ ;  /* 0x000114ff01007387 */ /* 0x0009e20000100800 */
[----:B------:R-:W-:-:S02]  /*2ba0*/  CS2R R192, SRZ ;  /* 0x0000000000c07805 */ /* 0x000fc4000001ff00 */
[----:B------:R-:W-:Y:S01]  /*2bb0*/  CS2R R194, SRZ ;  /* 0x0000000000c27805 */ /* 0x000fe2000001ff00 */
[----:B------:R-:W-:Y:S01]  /*2bc0*/  QGMMA.64x32x32.F32.E4M3.E4M3 R136, gdesc[UR20], R136 ;  /* 0x00600000148879f3 */ /* 0x000fe20008700888 */
[----:B------:R-:W-:Y:S01]  /*2bd0*/  UIADD3 UR20, UR15, 0x404, URZ ;  /* 0x000004040f147890 */ /* 0x000fe2000fffe03f */
[----:B------:R4:W-:Y:S01]  /*2be0*/  STL [R1+0x110], RZ ;  /* 0x000110ff01007387 */ /* 0x0009e20000100800 */
[----:B------:R-:W-:Y:S02]  /*2bf0*/  CS2R R196, SRZ ;  /* 0x0000000000c47805 */ /* 0x000fe4000001ff00 */
[----:B------:R-:W-:Y:S02]  /*2c00*/  CS2R R198, SRZ ;  /* 0x0000000000c67805 */ /* 0x000fe4000001ff00 */
[----:B------:R-:W-:Y:S01]  /*2c10*/  CS2R R200, SRZ ;  /* 0x0000000000c87805 */ /* 0x000fe2000001ff00 */
[----:B------:R4:W-:Y:S01]  /*2c20*/  STL [R1+0x10c], RZ ;  /* 0x00010cff01007387 */ /* 0x0009e20000100800 */
[----:B------:R-:W-:Y:S01]  /*2c30*/  QGMMA.64x32x32.F32.E4M3.E4M3 R104, gdesc[UR24], R104 ;  /* 0x00600000186879f3 */ /* 0x000fe20008700868 */
        /* <DEDUP_REMOVED lines=15> */
[----:B------:R4:W-:Y:S01]  /*2d30*/  STL [R1+0x100], RZ ;  /* 0x000100ff01007387 */ /* 0x0009e20000100800 */
        /* <DEDUP_REMOVED lines=9> */
[----:B------:R-:W-:Y:S01]  /*2dd0*/  UIADD3 UR22, UR36, 0x106, URZ ;  /* 0x0000010624167890 */ /* 0x000fe2000fffe03f */
[----:B------:R-:W-:Y:S01]  /*2de0*/  CS2R R210, SRZ ;  /* 0x0000000000d27805 */ /* 0x000fe2000001ff00 */
[----:B------:R4:W-:Y:S01]  /*2df0*/  STL [R1+0xf4], RZ ;  /* 0x0000f4ff01007387 */ /* 0x0009e20000100800 */
[----:B------:R-:W-:Y:S01]  /*2e00*/  QGMMA.64x32x32.F32.E4M3.E4M3 R152, gdesc[UR16], R152 ;  /* 0x00600000109879f3 */ /* 0x000fe20008700898 */
[----:B------:R-:W-:Y:S01]  /*2e10*/  UIADD3 UR16, UR15, 0x6, URZ ;  /* 0x000000060f107890 */ /* 0x000fe2000fffe03f */
[----:B------:R-:W-:Y:S01]  /*2e20*/  CS2R R212, SRZ ;  /* 0x0000000000d47805 */ /* 0x000fe2000001ff00 */
[----:B------:R4:W-:Y:S01]  /*2e30*/  STL [R1+0xf0], RZ ;  /* 0x0000f0ff01007387 */ /* 0x0009e20000100800 */
[----:B------:R-:W-:Y:S01]  /*2e40*/  UIADD3 UR18, UR36, 0x6, URZ ;  /* 0x0000000624127890 */ /* 0x000fe2000fffe03f */
[----:B------:R-:W-:Y:S01]  /*2e50*/  CS2R R214, SRZ ;  /* 0x0000000000d67805 */ /* 0x000fe2000001ff00 */
[----:B------:R-:W-:Y:S01]  /*2e60*/  UIADD3 UR30, UR36, 0x206, URZ ;  /* 0x00000206241e7890 */ /* 0x000fe2000fffe03f */
[----:B------:R4:W-:Y:S01]  /*2e70*/  STL [R1+0xec], RZ ;  /* 0x0000ecff01007387 */ /* 0x0009e20000100800 */
[----:B------:R-:W-:Y:S01]  /*2e80*/  UIADD3 UR26, UR36, 0x306, URZ ;  /* 0x00000306241a7890 */ /* 0x000fe2000fffe03f */
[----:B------:R-:W-:Y:S01]  /*2e90*/  CS2R R216, SRZ ;  /* 0x0000000000d87805 */ /* 0x000fe2000001ff00 */
[----:B------:R-:W-:Y:S01]  /*2ea0*/  UIADD3 UR34, UR36, 0x406, URZ ;  /* 0x0000040624227890 */ /* 0x000fe2000fffe03f */
[----:B------:R4:W-:Y:S01]  /*2eb0*/  STL [R1+0xe8], RZ ;  /* 0x0000e8ff01007387 */ /* 0x0009e20000100800 */
[----:B------:R-:W-:Y:S01]  /*2ec0*/  UMOV UR17, 0x40000040 ;  /* 0x4000004000117882 */ /* 0x000fe20000000000 */
[----:B------:R-:W-:Y:S01]  /*2ed0*/  UMOV UR19, 0x40000040 ;  /* 0x4000004000137882 */ /* 0x000fe20000000000 */
[----:B------:R-:W-:Y:S01]  /*2ee0*/  UIADD3 UR15, UR15, 0x406, URZ ;  /* 0x000004060f0f7890 */ /* 0x000fe2000fffe03f */
[----:B------:R4:W-:Y:S01]  /*2ef0*/  STL [R1+0xe4], RZ ;  /* 0x0000e4ff01007387 */ /* 0x0009e20000100800 */
[----:B------:R-:W-:Y:S01]  /*2f00*/  UMOV UR20, UR16 ;  /* 0x0000001000147c82 */ /* 0x000fe20008000000 */
[----:B------:R-:W-:Y:S01]  /*2f10*/  UMOV UR21, UR17 ;  /* 0x0000001100157c82 */ /* 0x000fe20008000000 */
[----:B------:R-:W-:Y:S01]  /*2f20*/  UMOV UR23, 0x40000040 ;  /* 0x4000004000177882 */ /* 0x000fe20000000000 */
[----:B------:R4:W-:Y:S01]  /*2f30*/  STL [R1+0xe0], RZ ;  /* 0x0000e0ff01007387 */ /* 0x0009e20000100800 */
[----:B------:R-:W-:Y:S01]  /*2f40*/  QGMMA.64x32x32.F32.E4M3.E4M3 R168, gdesc[UR16], R168 ;  /* 0x0060000010a879f3 */ /* 0x000fe200087008a8 */
[----:B------:R-:W-:Y:S01]  /*2f50*/  UMOV UR28, UR16 ;  /* 0x00000010001c7c82 */ /* 0x000fe20008000000 */
[----:B------:R-:W-:Y:S01]  /*2f60*/  UMOV UR29, UR17 ;  /* 0x00000011001d7c82 */ /* 0x000fe20008000000 */
[----:B------:R4:W-:Y:S01]  /*2f70*/  STL [R1+0xdc], RZ ;  /* 0x0000dcff01007387 */ /* 0x0009e20000100800 */
[----:B------:R-:W-:Y:S01]  /*2f80*/  UMOV UR31, 0x40000040 ;  /* 0x40000040001f7882 */ /* 0x000fe20000000000 */
[----:B------:R-:W-:Y:S01]  /*2f90*/  QGMMA.64x32x32.F32.E4M3.E4M3 R136, gdesc[UR20], R136 ;  /* 0x00600000148879f3 */ /* 0x000fe20008700888 */
[----:B------:R-:W-:Y:S01]  /*2fa0*/  UMOV UR24, UR16 ;  /* 0x0000001000187c82 */ /* 0x000fe20008000000 */
[----:B------:R4:W-:Y:S01]  /*2fb0*/  STL [R1+0xd8], RZ ;  /* 0x0000d8ff01007387 */ /* 0x0009e20000100800 */
[----:B------:R-:W-:Y:S01]  /*2fc0*/  UMOV UR25, UR17 ;  /* 0x0000001100197c82 */ /* 0x000fe20008000000 */
[----:B------:R-:W-:Y:S01]  /*2fd0*/  UMOV UR27, 0x40000040 ;  /* 0x40000040001b7882 */ /* 0x000fe20000000000 */
[----:B------:R-:W-:Y:S01]  /*2fe0*/  UMOV UR32, UR16 ;  /* 0x0000001000207c82 */ /* 0x000fe20008000000 */
[----:B------:R4:W-:Y:S01]  /*2ff0*/  STL [R1+0xd4], RZ ;  /* 0x0000d4ff01007387 */ /* 0x0009e20000100800 */
[----:B------:R-:W-:Y:S01]  /*3000*/  QGMMA.64x32x32.F32.E4M3.E4M3 R104, gdesc[UR28], R104 ;  /* 0x006000001c6879f3 */ /* 0x000fe20008700868 */
[----:B------:R-:W-:Y:S01]  /*3010*/  UMOV UR33, UR17 ;  /* 0x0000001100217c82 */ /* 0x000fe20008000000 */
[----:B------:R-:W-:Y:S01]  /*3020*/  UMOV UR35, 0x40000040 ;  /* 0x4000004000237882 */ /* 0x000fe20000000000 */
[----:B------:R4:W-:Y:S01]  /*3030*/  STL [R1+0xd0], RZ ;  /* 0x0000d0ff01007387 */ /* 0x0009e20000100800 */
[----:B------:R-:W-:Y:S01]  /*3040*/  QGMMA.64x32x32.F32.E4M3.E4M3 R72, gdesc[UR24], R72 ;  /* 0x00600000184879f3 */ /* 0x000fe20008700848 */
[----:B------:R-:W-:Y:S01]  /*3050*/  ULDC UR16, c[0x0][0x50c] ;  /* 0x0001430000107ab9 */ /* 0x000fe20000000800 */
[----:B------:R-:W-:Y:S01]  /*3060*/  CS2R R218, SRZ ;  /* 0x0000000000da7805 */ /* 0x000fe2000001ff00 */
[----:B------:R4:W-:Y:S01]  /*3070*/  STL [R1+0xcc], RZ ;  /* 0x0000ccff01007387 */ /* 0x0009e20000100800 */
[----:B------:R-:W-:Y:S01]  /*3080*/  QGMMA.64x32x32.F32.E4M3.E4M3 R40, gdesc[UR32], R40 ;  /* 0x00600000202879f3 */ /* 0x000fe20008700828 */
[----:B------:R-:W-:Y:S01]  /*3090*/  UMOV UR32, UR15 ;  /* 0x0000000f00207c82 */ /* 0x000fe20008000000 */
[----:B------:R-:W-:Y:S01]  /*30a0*/  UMOV UR33, 0x40000040 ;  /* 0x4000004000217882 */ /* 0x000fe20000000000 */
[----:B------:R4:W-:Y:S01]  /*30b0*/  STL [R1+0xc8], RZ ;  /* 0x0000c8ff01007387 */ /* 0x0009e20000100800 */
[----:B------:R-:W-:Y:S01]  /*30c0*/  UMOV UR24, UR32 ;  /* 0x0000002000187c82 */ /* 0x000fe20008000000 */
[----:B------:R-:W-:Y:S01]  /*30d0*/  UMOV UR25, UR33 ;  /* 0x0000002100197c82 */ /* 0x000fe20008000000 */
[----:B------:R-:W-:Y:S01]  /*30e0*/  QGMMA.64x32x32.F32.E4M3.E4M3 R24, gdesc[UR32], R24 ;  /* 0x00600000201879f3 */ /* 0x000fe20008700818 */
[----:B------:R4:W-:Y:S01]  /*30f0*/  STL [R1+0xc4], RZ ;  /* 0x0000c4ff01007387 */ /* 0x0009e20000100800 */
[----:B------:R-:W-:Y:S01]  /*3100*/  UMOV UR28, UR32 ;  /* 0x00000020001c7c82 */ /* 0x000fe20008000000 */
[----:B------:R-:W-:Y:S01]  /*3110*/  UMOV UR29, UR33 ;  /* 0x00000021001d7c82 */ /* 0x000fe20008000000 */
[----:B------:R-:W-:Y:S01]  /*3120*/  UISETP.NE.AND UP0, UPT, UR16, 0x4, UPT ;  /* 0x000000041000788c */ /* 0x000fe2000bf05270 */
        /* <DEDUP_REMOVED lines=10> */
[----:B------:R-:W-:Y:S01]  /*31d0*/  USEL UR20, URZ, 0x1, UP0 ;  /* 0x000000013f147887 */ /* 0x000fe20008000000 */
[----:B------:R-:W-:Y:S01]  /*31e0*/  CS2R R220, SRZ ;  /* 0x0000000000dc7805 */ /* 0x000fe2000001ff00 */
[----:B------:R4:W-:Y:S01]  /*31f0*/  STL [R1+0xb4], RZ ;  /* 0x0000b4ff01007387 */ /* 0x0009e20000100800 */
[----:B------:R-:W-:Y:S01]  /*3200*/  QGMMA.64x32x32.F32.E4M3.E4M3 R152, gdesc[UR16], R152, gsb0 ;  /* 0x00600000109879f3 */ /* 0x000fe20008000898 */
[----:B------:R-:W-:-:S02]  /*3210*/  CS2R R222, SRZ ;  /* 0x0000000000de7805 */ /* 0x000fc4000001ff00 */
[----:B------:R-:W-:Y:S01]  /*3220*/  CS2R R224, SRZ ;  /* 0x0000000000e07805 */ /* 0x000fe2000001ff00 */
[----:B------:R4:W-:Y:S01]  /*3230*/  STL [R1+0xb0], RZ ;  /* 0x0000b0ff01007387 */ /* 0x0009e20000100800 */
[----:B------:R-:W-:Y:S02]  /*3240*/  ISETP.NE.AND P0, PT, RZ, UR20, PT ;  /* 0x00000014ff007c0c */ /* 0x000fe4000bf05270 */
[----:B------:R-:W-:Y:S01]  /*3250*/  CS2R R226, SRZ ;  /* 0x0000000000e27805 */ /* 0x000fe2000001ff00 */
[----:B------:R-:W-:Y:S01]  /*3260*/  IMAD.MOV.U32 R228, RZ, RZ, RZ ;  /* 0x000000ffffe47224 */ /* 0x000fe200078e00ff */
        /* <DEDUP_REMOVED lines=44> */
[----:B------:R-:W-:Y:S05]  /*3530*/  @!P0 BRA `(.L_x_22) ;  /* 0x0000001000008947 */ /* 0x000fea0003800000 */
[----:B------:R-:W-:Y:S02]  /*3540*/  WARPGROUP.DEPBAR.LE gsb0, 0x0 ;  /* 0x00008000000079c5 */ /* 0x000fe40000010000 */
[----:B------:R-:W-:-:S01]  /*3550*/  FADD R227, RZ, R169 ;  /* 0x000000a9ffe37221 */ /* 0x000fc20000000000 */
[----:B------:R-:W-:Y:S01]  /*3560*/  FADD R228, RZ, R168 ;  /* 0x000000a8ffe47221 */ /* 0x000fe20000000000 */
[----:B------:R-:W-:-:S01]  /*3570*/  FADD R226, RZ, R170 ;  /* 0x000000aaffe27221 */ /* 0x000fc20000000000 */
[----:B------:R-:W-:Y:S01]  /*3580*/  FADD R225, RZ, R171 ;  /* 0x000000abffe17221 */ /* 0x000fe20000000000 */
[----:B------:R-:W-:-:S01]  /*3590*/  FADD R224, RZ, R172 ;  /* 0x000000acffe07221 */ /* 0x000fc20000000000 */
[----:B------:R0:W-:Y:S01]  /*35a0*/  STL [R1+0x188], R227 ;  /* 0x000188e301007387 */ /* 0x0001e20000100800 */
[----:B------:R-:W-:-:S01]  /*35b0*/  FADD R223, RZ, R173 ;  /* 0x000000adffdf7221 */ /* 0x000fc20000000000 */
[----:B------:R-:W-:Y:S01]  /*35c0*/  FADD R222, RZ, R174 ;  /* 0x000000aeffde7221 */ /* 0x000fe20000000000 */
[----:B------:R-:W-:-:S01]  /*35d0*/  FADD R221, RZ, R175 ;  /* 0x000000afffdd7221 */ /* 0x000fc20000000000 */
[----:B------:R-:W-:Y:S01]  /*35e0*/  FADD R220, RZ, R176 ;  /* 0x000000b0ffdc7221 */ /* 0x000fe20000000000 */
[----:B------:R-:W-:-:S01]  /*35f0*/  FADD R219, RZ, R177 ;  /* 0x000000b1ffdb7221 */ /* 0x000fc20000000000 */
[----:B------:R-:W-:Y:S01]  /*3600*/  FADD R218, RZ, R178 ;  /* 0x000000b2ffda7221 */ /* 0x000fe20000000000 */
[----:B------:R-:W-:-:S01]  /*3610*/  FADD R217, RZ, R179 ;  /* 0x000000b3ffd97221 */ /* 0x000fc20000000000 */
[----:B------:R-:W-:Y:S01]  /*3620*/  FADD R216, RZ, R180 ;  /* 0x000000b4ffd87221 */ /* 0x000fe20000000000 */
[----:B------:R-:W-:-:S01]  /*3630*/  FADD R215, RZ, R181 ;  /* 0x000000b5ffd77221 */ /* 0x000fc20000000000 */
[----:B0-----:R-:W-:Y:S01]  /*3640*/  FADD R227, RZ, R108 ;  /* 0x0000006cffe37221 */ /* 0x001fe20000000000 */
[----:B------:R-:W-:-:S01]  /*3650*/  FADD R214, RZ, R182 ;  /* 0x000000b6ffd67221 */ /* 0x000fc20000000000 */
[----:B------:R-:W-:Y:S01]  /*3660*/  FADD R213, RZ, R183 ;  /* 0x000000b7ffd57221 */ /* 0x000fe20000000000 */
[----:B------:R-:W-:-:S01]  /*3670*/  FADD R212, RZ, R152 ;  /* 0x00000098ffd47221 */ /* 0x000fc20000000000 */
[----:B------:R-:W-:Y:S01]  /*3680*/  FADD R211, RZ, R153 ;  /* 0x00000099ffd37221 */ /* 0x000fe20000000000 */
[----:B------:R0:W-:Y:S01]  /*3690*/  STL [R1], R227 ;  /* 0x000000e301007387 */ /* 0x0001e20000100800 */
        /* <DEDUP_REMOVED lines=56> */
[----:B------:R-:W-:-:S03]  /*3a20*/  FADD R0, RZ, R107 ;  /* 0x0000006bff007221 */ /* 0x000fc60000000000 */
[----:B------:R0:W-:Y:S02]  /*3a30*/  STL [R1+0x10], R227 ;  /* 0x000010e301007387 */ /* 0x0001e40000100800 */
[----:B0-----:R-:W-:-:S05]  /*3a40*/  FADD R227, RZ, R113 ;  /* 0x00000071ffe37221 */ /* 0x001fca0000000000 */
        /* <DEDUP_REMOVED lines=172> */
[----:B------:R0:W-:Y:S04]  /*4510*/  STL [R1+0x16c], R227 ;  /* 0x00016ce301007387 */ /* 0x0001e80000100800 */
[----:B0-----:R0:W5:Y:S01]  /*4520*/  LDL.LU R227, [R1+0x188] ;  /* 0x0001880001e37983 */ /* 0x0011620000300800 */
[----:B------:R-:W-:-:S05]  /*4530*/  UMOV UR6, URZ ;  /* 0x0000003f00067c82 */ /* 0x000fca0008000000 */
.L_x_22:
[----:B------:R-:W-:Y:S01]  /*4540*/  UIADD3 UR39, UR5, 0x1, URZ ;  /* 0x0000000105277890 */ /* 0x000fe2000fffe03f */
[----:B------:R-:W-:-:S03]  /*4550*/  UMOV UR16, 0x1 ;  /* 0x0000000100107882 */ /* 0x000fc60000000000 */
[----:B------:R-:W-:-:S04]  /*4560*/  UISETP.NE.AND UP0, UPT, UR39, 0x4, UPT ;  /* 0x000000042700788c */ /* 0x000fc8000bf05270 */
[----:B------:R-:W-:Y:S02]  /*4570*/  USEL UR38, URZ, 0x1, UP0 ;  /* 0x000000013f267887 */ /* 0x000fe40008000000 */
[----:B------:R-:W-:Y:S02]  /*4580*/  USEL UR39, UR39, URZ, UP0 ;  /* 0x0000003f27277287 */ /* 0x000fe40008000000 */
[----:B------:R-:W-:-:S12]  /*4590*/  ULOP3.LUT UR38, UR4, UR38, URZ, 0x3c, !UPT ;  /* 0x0000002604267292 */ /* 0x000fd8000f8e3c3f */
.L_x_17:
[----:B------:R-:W-:-:S04]  /*45a0*/  UISETP.LT.AND UP0, UPT, UR10, 0x1, UPT ;  /* 0x000000010a00788c */ /* 0x000fc8000bf01270 */
[----:B------:R-:W-:-:S04]  /*45b0*/  USEL UR15, UR10, 0x1, UP0 ;  /* 0x000000010a0f7887 */ /* 0x000fc80008000000 */
[----:B------:R-:W-:-:S04]  /*45c0*/  UIADD3 UR37, UR10, -UR15, URZ ;  /* 0x8000000f0a257290 */ /* 0x000fc8000fffe03f */
[----:B------:R-:W-:-:S06]  /*45d0*/  UISETP.GE.AND UP0, UPT, UR37, 0x1, UPT ;  /* 0x000000012500788c */ /* 0x000fcc000bf06270 */
[----:B------:R-:W-:-:S13]  /*45e0*/  PLOP3.LUT P0, PT, PT, PT, UP0, 0x80, 0x0 ;  /* 0x000000000000781c */ /* 0x000fda0003f0f008 */
[----:B------:R-:W-:Y:S05]  /*45f0*/  @!P0 BRA `(.L_x_23) ;  /* 0x00000024008c8947 */ /* 0x000fea0003800000 */
[----:B------:R-:W-:Y:S01]  /*4600*/  UMOV UR36, UR5 ;  /* 0x0000000500247c82 */ /* 0x000fe20008000000 */
[----:B------:R-:W-:-:S05]  /*4610*/  ULDC UR15, c[0x0][0x50c] ;  /* 0x00014300000f7ab9 */ /* 0x000fca0000000800 */
.L_x_31:
[----:B------:R-:W-:-:S06]  /*4620*/  UISETP.NE.AND UP0, UPT, UR9, 0x3, UPT ;  /* 0x000000030900788c */ /* 0x000fcc000bf05270 */
[----:B------:R-:W-:-:S13]  /*4630*/  PLOP3.LUT P1, PT, PT, PT, UP0, 0x80, 0x0 ;  /* 0x000000000000781c */ /* 0x000fda0003f2f008 */
[----:B-----5:R-:W-:Y:S05]  /*4640*/  @!P1 BRA `(.L_x_24) ;  /* 0x0000000000049947 */ /* 0x020fea0003800000 */
[----:B------:R-:W-:Y:S01]  /*4650*/  BPT.TRAP 0x1 ;  /* 0x000000040000795c */ /* 0x000fe20000300000 */
.L_x_24:
[----:B------:R-:W2:Y:S01]  /*4660*/  S2UR UR17, SR_CgaCtaId ;  /* 0x00000000001179c3 */ /* 0x000ea20000008800 */
[----:B------:R-:W-:Y:S01]  /*4670*/  UMOV UR11, 0x400 ;  /* 0x00000400000b7882 */ /* 0x000fe20000000000 */
[----:B------:R-:W-:-:S05]  /*4680*/  IMAD.U32 R229, RZ, RZ, UR38 ;  /* 0x00000026ffe57e24 */ /* 0x000fca000f8e00ff */
[----:B------:R-:W-:Y:S01]  /*4690*/  SHF.L.U32 R229, R229, 0x1f, RZ ;  /* 0x0000001fe5e57819 */ /* 0x000fe200000006ff */
[----:B--2---:R-:W-:-:S04]  /*46a0*/  ULEA UR11, UR17, UR11, 0x18 ;  /* 0x0000000b110b7291 */ /* 0x004fc8000f8ec03f */
[----:B------:R-:W-:-:S09]  /*46b0*/  ULEA UR17, UR39, UR11, 0x3 ;  /* 0x0000000b27117291 */ /* 0x000fd2000f8e183f */
[----:B------:R2:W0:Y:S01]  /*46c0*/  SYNCS.PHASECHK.TRANS64.TRYWAIT P0, [UR17], R229 ;  /* 0x000000e5ff0075a7 */ /* 0x0004220008000151 */
[----:B------:R-:W-:Y:S05]  /*46d0*/  @!P1 BRA `(.L_x_25) ;  /* 0x0000000000049947 */ /* 0x000fea0003800000 */
[----:B------:R-:W-:Y:S01]  /*46e0*/  BPT.TRAP 0x1 ;  /* 0x000000040000795c */ /* 0x000fe20000300000 */
.L_x_25:
[----:B0-----:R-:W-:Y:S05]  /*46f0*/  @P0 BRA `(.L_x_26) ;  /* 0x0000000000080947 */ /* 0x001fea0003800000 */
[----:B------:R-:W0:Y:S02]  /*4700*/  SYNCS.PHASECHK.TRANS64.TRYWAIT P0, [UR17], R229 ;  /* 0x000000e5ff0075a7 */ /* 0x000e240008000151 */
[----:B0-----:R-:W-:Y:S05]  /*4710*/  @!P0 BRA `(.L_x_27) ;  /* 0x0000011800e88947 */ /* 0x001fea0003800000 */
.L_x_26:
[----:B------:R-:W-:Y:S01]  /*4720*/  UIADD3 UR17, UR11, 0x20100, URZ ;  /* 0x000201000b117890 */ /* 0x000fe2000fffe03f */
[----:B------:R-:W-:Y:S01]  /*4730*/  WARPGROUP.ARRIVE ;  /* 0x00000000000079c5 */ /* 0x000fe20000000000 */
[----:B------:R-:W-:Y:S02]  /*4740*/  UISETP.NE.AND UP0, UPT, UR20, URZ, UPT ;  /* 0x0000003f1400728c */ /* 0x000fe4000bf05270 */
[----:B------:R-:W-:Y:S02]  /*4750*/  USHF.R.U32.HI UR17, URZ, 0x4, UR17 ;  /* 0x000000043f117899 */ /* 0x000fe40008011611 */
[----:B------:R-:W-:Y:S02]  /*4760*/  USEL UR16, UR16, URZ, !UP0 ;  /* 0x0000003f10107287 */ /* 0x000fe4000c000000 */
[----:B------:R-:W-:Y:S02]  /*4770*/  ULOP3.LUT UR17, UR17, 0x3fff, URZ, 0xc0, !UPT ;  /* 0x00003fff11117892 */ /* 0x000fe4000f8ec03f */
[----:B------:R-:W-:-:S02]  /*4780*/  ULOP3.LUT UR42, UR12, 0x10000, URZ, 0xfc, !UPT ;  /* 0x000100000c2a7892 */ /* 0x000fc4000f8efc3f */
[----:B------:R-:W-:Y:S02]  /*4790*/  ULOP3.LUT UR17, UR17, 0x10000, URZ, 0xfc, !UPT ;  /* 0x0001000011117892 */ /* 0x000fe4000f8efc3f */
[----:B------:R-:W-:Y:S02]  /*47a0*/  UISETP.NE.U32.AND UP0, UPT, UR16, URZ, UPT ;  /* 0x0000003f1000728c */ /* 0x000fe4000bf05070 */
[----:B------:R-:W-:Y:S02]  /*47b0*/  UIMAD UR43, UR39, 0x500, UR17 ;  /* 0x00000500272b78a4 */ /* 0x000fe4000f8e0211 */
[----:B------:R-:W-:Y:S02]  /*47c0*/  ULEA UR42, UR39, UR42, 0xb ;  /* 0x0000002a272a7291 */ /* 0x000fe4000f8e583f */
[----:B------:R-:W-:Y:S01]  /*47d0*/  UIADD3 UR22, UR43, 0x100, URZ ;  /* 0x000001002b167890 */ /* 0x000fe2000fffe03f */
[----:B------:R-:W-:Y:S01]  /*47e0*/  UMOV UR17, 0x40000040 ;  /* 0x4000004000117882 */ /* 0x000fe20000000000 */
[----:B------:R-:W-:-:S03]  /*47f0*/  UIADD3 UR26, UR43, 0x200, URZ ;  /* 0x000002002b1a7890 */ /* 0x000fc6000fffe03f */
[----:B------:R-:W-:Y:S01]  /*4800*/  UMOV UR16, UR42 ;  /* 0x0000002a00107c82 */ /* 0x000fe20008000000 */
[----:B------:R-:W-:Y:S01]  /*4810*/  UMOV UR18, UR43 ;  /* 0x0000002b00127c82 */ /* 0x000fe20008000000 */
[----:B------:R-:W-:Y:S01]  /*4820*/  UMOV UR19, 0x40000040 ;  /* 0x4000004000137882 */ /* 0x000fe20000000000 */
[----:B------:R-:W-:Y:S01]  /*4830*/  UIADD3 UR30, UR43, 0x300, URZ ;  /* 0x000003002b1e7890 */ /* 0x000fe2000fffe03f */
[----:B------:R-:W-:Y:S01]  /*4840*/  QGMMA.64x32x32.F32.E4M3.E4M3 R168, gdesc[UR16], R168, UP0 ;  /* 0x0060000010a879f3 */ /* 0x000fe2000bf008a8 */
[----:B------:R-:W-:Y:S01]  /*4850*/  UMOV UR20, UR16 ;  /* 0x0000001000147c82 */ /* 0x000fe20008000000 */
[----:B------:R-:W-:Y:S01]  /*4860*/  UMOV UR21, UR17 ;  /* 0x0000001100157c82 */ /* 0x000fe20008000000 */
[----:B------:R-:W-:Y:S01]  /*4870*/  UMOV UR23, 0x40000040 ;  /* 0x4000004000177882 */ /* 0x000fe20000000000 */
[----:B------:R-:W-:Y:S01]  /*4880*/  UIADD3 UR34, UR43, 0x400, URZ ;  /* 0x000004002b227890 */ /* 0x000fe2000fffe03f */
[----:B------:R-:W-:Y:S01]  /*4890*/  QGMMA.64x32x32.F32.E4M3.E4M3 R136, gdesc[UR20], R136, UP0 ;  /* 0x00600000148879f3 */ /* 0x000fe2000bf00888 */
[----:B------:R-:W-:Y:S01]  /*48a0*/  UIADD3 UR20, UR42, 0x400, URZ ;  /* 0x000004002a147890 */ /* 0x000fe2000fffe03f */
[----:B------:R-:W-:Y:S01]  /*48b0*/  UMOV UR24, UR16 ;  /* 0x0000001000187c82 */ /* 0x000fe20008000000 */
[----:B------:R-:W-:Y:S01]  /*48c0*/  UMOV UR25, UR17 ;  /* 0x0000001100197c82 */ /* 0x000fe20008000000 */
[----:B------:R-:W-:Y:S01]  /*48d0*/  UMOV UR27, 0x40000040 ;  /* 0x40000040001b7882 */ /* 0x000fe20000000000 */
[----:B------:R-:W-:Y:S01]  /*48e0*/  UMOV UR28, UR16 ;  /* 0x00000010001c7c82 */ /* 0x000fe20008000000 */
[----:B------:R-:W-:Y:S01]  /*48f0*/  UMOV UR29, UR17 ;  /* 0x00000011001d7c82 */ /* 0x000fe20008000000 */
[----:B------:R-:W-:Y:S01]  /*4900*/  UMOV UR31, 0x40000040 ;  /* 0x40000040001f7882 */ /* 0x000fe20000000000 */
[----:B------:R-:W-:Y:S01]  /*4910*/  QGMMA.64x32x32.F32.E4M3.E4M3 R104, gdesc[UR24], R104, UP0 ;  /* 0x00600000186879f3 */ /* 0x000fe2000bf00868 */
[----:B------:R-:W-:Y:S01]  /*4920*/  UMOV UR32, UR16 ;  /* 0x0000001000207c82 */ /* 0x000fe20008000000 */
[----:B------:R-:W-:Y:S01]  /*4930*/  UMOV UR33, UR17 ;  /* 0x0000001100217c82 */ /* 0x000fe20008000000 */
[----:B------:R-:W-:Y:S01]  /*4940*/  UMOV UR35, 0x40000040 ;  /* 0x4000004000237882 */ /* 0x000fe20000000000 */
[----:B------:R-:W-:Y:S01]  /*4950*/  QGMMA.64x32x32.F32.E4M3.E4M3 R72, gdesc[UR28], R72, UP0 ;  /* 0x006000001c4879f3 */ /* 0x000fe2000bf00848 */
[----:B------:R-:W-:Y:S01]  /*4960*/  UIADD3 UR16, UR42, 0x2, URZ ;  /* 0x000000022a107890 */ /* 0x000fe2000fffe03f */
[----:B------:R-:W-:-:S02]  /*4970*/  UMOV UR17, 0x40000040 ;  /* 0x4000004000117882 */ /* 0x000fc40000000000 */
[----:B------:R-:W-:Y:S01]  /*4980*/  QGMMA.64x32x32.F32.E4M3.E4M3 R40, gdesc[UR32], R40, UP0 ;  /* 0x00600000202879f3 */ /* 0x000fe2000bf00828 */
[----:B------:R-:W-:Y:S01]  /*4990*/  UMOV UR32, UR20 ;  /* 0x0000001400207c82 */ /* 0x000fe20008000000 */
[----:B------:R-:W-:Y:S01]  /*49a0*/  UMOV UR33, 0x40000040 ;  /* 0x4000004000217882 */ /* 0x000fe20000000000 */
[----:B------:R-:W-:Y:S01]  /*49b0*/  UMOV UR28, UR32 ;  /* 0x00000020001c7c82 */ /* 0x000fe20008000000 */
[----:B------:R-:W-:Y:S01]  /*49c0*/  UMOV UR29, UR33 ;  /* 0x00000021001d7c82 */ /* 0x000fe20008000000 */
[----:B------:R-:W-:Y:S01]  /*49d0*/  QGMMA.64x32x32.F32.E4M3.E4M3 R24, gdesc[UR32], R24, UP0 ;  /* 0x00600000201879f3 */ /* 0x000fe2000bf00818 */
[----:B------:R-:W-:Y:S01]  /*49e0*/  UMOV UR24, UR32 ;  /* 0x0000002000187c82 */ /* 0x000fe20008000000 */
[----:B------:R-:W-:Y:S01]  /*49f0*/  UMOV UR25, UR33 ;  /* 0x0000002100197c82 */ /* 0x000fe20008000000 */
[----:B------:R-:W-:Y:S01]  /*4a00*/  UMOV UR20, UR32 ;  /* 0x0000002000147c82 */ /* 0x000fe20008000000 */
[----:B------:R-:W-:Y:S01]  /*4a10*/  QGMMA.64x32x32.F32.E4M3.E4M3 R56, gdesc[UR28], R56, UP0 ;  /* 0x006000001c3879f3 */ /* 0x000fe2000bf00838 */
[----:B------:R-:W-:Y:S01]  /*4a20*/  UMOV UR21, UR33 ;  /* 0x0000002100157c82 */ /* 0x000fe20008000000 */
[----:B------:R-:W-:Y:S01]  /*4a30*/  UMOV UR34, UR18 ;  /* 0x0000001200227c82 */ /* 0x000fe20008000000 */
[----:B------:R-:W-:Y:S01]  /*4a40*/  UMOV UR35, UR19 ;  /* 0x0000001300237c82 */ /* 0x000fe20008000000 */
[----:B------:R-:W-:Y:S01]  /*4a50*/  QGMMA.64x32x32.F32.E4M3.E4M3 R88, gdesc[UR24], R88, UP0 ;  /* 0x00600000185879f3 */ /* 0x000fe2000bf00858 */
[----:B------:R-:W-:-:S02]  /*4a60*/  UIADD3 UR18, UR43, 0x2, URZ ;  /* 0x000000022b127890 */ /* 0x000fc4000fffe03f */
[----:B------:R-:W-:Y:S01]  /*4a70*/  UIADD3 UR26, UR43, 0x202, URZ ;  /* 0x000002022b1a7890 */ /* 0x000fe2000fffe03f */
[----:B------:R-:W-:Y:S01]  /*4a80*/  QGMMA.64x32x32.F32.E4M3.E4M3 R120, gdesc[UR20], R120, UP0 ;  /* 0x00600000147879f3 */ /* 0x000fe2000bf00878 */
[----:B------:R-:W-:Y:S01]  /*4a90*/  UIADD3 UR22, UR43, 0x102, URZ ;  /* 0x000001022b167890 */ /* 0x000fe2000fffe03f */
[----:B------:R-:W-:Y:S02]  /*4aa0*/  UMOV UR19, 0x40000040 ;  /* 0x4000004000137882 */ /* 0x000fe40000000000 */
[----:B------:R-:W-:Y:S01]  /*4ab0*/  QGMMA.64x32x32.F32.E4M3.E4M3 R152, gdesc[UR32], R152, UP0 ;  /* 0x00600000209879f3 */ /* 0x000fe2000bf00898 */
[----:B------:R-:W-:Y:S01]  /*4ac0*/  UIADD3 UR30, UR43, 0x302, URZ ;  /* 0x000003022b1e7890 */ /* 0x000fe2000fffe03f */
[----:B------:R-:W-:Y:S01]  /*4ad0*/  UMOV UR20, UR16 ;  /* 0x0000001000147c82 */ /* 0x000fe20008000000 */
[----:B------:R-:W-:Y:S01]  /*4ae0*/  UMOV UR21, UR17 ;  /* 0x0000001100157c82 */ /* 0x000fe20008000000 */
[----:B------:R-:W-:Y:S01]  /*4af0*/  UMOV UR23, 0x40000040 ;  /* 0x4000004000177882 */ /* 0x000fe20000000000 */
[----:B------:R-:W-:Y:S01]  /*4b00*/  UIADD3 UR34, UR43, 0x402, URZ ;  /* 0x000004022b227890 */ /* 0x000fe2000fffe03f */
        /* <DEDUP_REMOVED lines=10> */
[----:B------:R-:W-:-:S03]  /*4bb0*/  UIADD3 UR6, UR6, 0x4, URZ ;  /* 0x0000000406067890 */ /* 0x000fc6000fffe03f */
[----:B------:R-:W-:Y:S01]  /*4bc0*/  QGMMA.64x32x32.F32.E4M3.E4M3 R136, gdesc[UR20], R136 ;  /* 0x00600000148879f3 */ /* 0x000fe20008700888 */
[----:B------:R-:W-:Y:S02]  /*4bd0*/  UIADD3 UR20, UR42, 0x402, URZ ;  /* 0x000004022a147890 */ /* 0x000fe4000fffe03f */
[----:B------:R-:W-:Y:S01]  /*4be0*/  UISETP.NE.AND UP0, UPT, UR6, UR15, UPT ;  /* 0x0000000f0600728c */ /* 0x000fe2000bf05270 */
[----:B------:R-:W-:Y:S04]  /*4bf0*/  QGMMA.64x32x32.F32.E4M3.E4M3 R104, gdesc[UR24], R104 ;  /* 0x00600000186879f3 */ /* 0x000fe80008700868 */
[----:B------:R-:W-:Y:S04]  /*4c00*/  QGMMA.64x32x32.F32.E4M3.E4M3 R72, gdesc[UR28], R72 ;  /* 0x006000001c4879f3 */ /* 0x000fe80008700848 */
        /* <DEDUP_REMOVED lines=14> */
[----:B------:R-:W-:-:S02]  /*4cf0*/  UIADD3 UR26, UR43, 0x204, URZ ;  /* 0x000002042b1a7890 */ /* 0x000fc4000fffe03f */
[----:B------:R-:W-:Y:S01]  /*4d00*/  UIADD3 UR30, UR43, 0x304, URZ ;  /* 0x000003042b1e7890 */ /* 0x000fe2000fffe03f */
[----:B------:R-:W-:Y:S01]  /*4d10*/  QGMMA.64x32x32.F32.E4M3.E4M3 R120, gdesc[UR20], R120 ;  /* 0x00600000147879f3 */ /* 0x000fe20008700878 */
[----:B------:R-:W-:Y:S01]  /*4d20*/  UIADD3 UR22, UR43, 0x104, URZ ;  /* 0x000001042b167890 */ /* 0x000fe2000fffe03f */
[----:B------:R-:W-:Y:S02]  /*4d30*/  UMOV UR23, 0x40000040 ;  /* 0x4000004000177882 */ /* 0x000fe40000000000 */
[----:B------:R-:W-:Y:S01]  /*4d40*/  QGMMA.64x32x32.F32.E4M3.E4M3 R152, gdesc[UR16], R152 ;  /* 0x00600000109879f3 */ /* 0x000fe20008700898 */
[----:B------:R-:W-:Y:S02]  /*4d50*/  UIADD3 UR16, UR42, 0x4, URZ ;  /* 0x000000042a107890 */ /* 0x000fe4000fffe03f */
[----:B------:R-:W-:Y:S01]  /*4d60*/  UIADD3 UR18, UR43, 0x4, URZ ;  /* 0x000000042b127890 */ /* 0x000fe2000fffe03f */
[----:B------:R-:W-:Y:S01]  /*4d70*/  UMOV UR17, 0x40000040 ;  /* 0x4000004000117882 */ /* 0x000fe20000000000 */
[----:B------:R-:W-:Y:S01]  /*4d80*/  UMOV UR19, 0x40000040 ;  /* 0x4000004000137882 */ /* 0x000fe20000000000 */
[----:B------:R-:W-:-:S02]  /*4d90*/  UMOV UR21, UR17 ;  /* 0x0000001100157c82 */ /* 0x000fc40008000000 */
[----:B------:R-:W-:Y:S01]  /*4da0*/  UMOV UR20, UR16 ;  /* 0x0000001000147c82 */ /* 0x000fe20008000000 */
[----:B------:R-:W-:Y:S01]  /*4db0*/  UIADD3 UR34, UR43, 0x404, URZ ;  /* 0x000004042b227890 */ /* 0x000fe2000fffe03f */
[----:B------:R-:W-:Y:S01]  /*4dc0*/  UMOV UR24, UR16 ;  /* 0x0000001000187c82 */ /* 0x000fe20008000000 */
[----:B------:R-:W-:Y:S01]  /*4dd0*/  UMOV UR25, UR17 ;  /* 0x0000001100197c82 */ /* 0x000fe20008000000 */
[----:B------:R-:W-:Y:S01]  /*4de0*/  UMOV UR27, 0x40000040 ;  /* 0x40000040001b7882 */ /* 0x000fe20000000000 */
[----:B------:R-:W-:Y:S01]  /*4df0*/  UMOV UR28, UR16 ;  /* 0x00000010001c7c82 */ /* 0x000fe20008000000 */
[----:B------:R-:W-:Y:S01]  /*4e00*/  UMOV UR29, UR17 ;  /* 0x00000011001d7c82 */ /* 0x000fe20008000000 */
[----:B------:R-:W-:Y:S01]  /*4e10*/  UMOV UR31, 0x40000040 ;  /* 0x40000040001f7882 */ /* 0x000fe20000000000 */
[----:B------:R-:W-:Y:S01]  /*4e20*/  QGMMA.64x32x32.F32.E4M3.E4M3 R168, gdesc[UR16], R168 ;  /* 0x0060000010a879f3 */ /* 0x000fe200087008a8 */
[----:B------:R-:W-:Y:S01]  /*4e30*/  UMOV UR32, UR16 ;  /* 0x0000001000207c82 */ /* 0x000fe20008000000 */
[----:B------:R-:W-:Y:S01]  /*4e40*/  UMOV UR33, UR17 ;  /* 0x0000001100217c82 */ /* 0x000fe20008000000 */
[----:B------:R-:W-:Y:S01]  /*4e50*/  UMOV UR35, 0x40000040 ;  /* 0x4000004000237882 */ /* 0x000fe20000000000 */
[----:B------:R-:W-:Y:S01]  /*4e60*/  QGMMA.64x32x32.F32.E4M3.E4M3 R136, gdesc[UR20], R136 ;  /* 0x00600000148879f3 */ /* 0x000fe20008700888 */
[----:B------:R-:W-:-:S03]  /*4e70*/  UIADD3 UR20, UR42, 0x404, URZ ;  /* 0x000004042a147890 */ /* 0x000fc6000fffe03f */
        /* <DEDUP_REMOVED lines=19> */
[----:B------:R-:W-:Y:S02]  /*4fb0*/  UIADD3 UR22, UR43, 0x106, URZ ;  /* 0x000001062b167890 */ /* 0x000fe4000fffe03f */
[----:B------:R-:W-:Y:S01]  /*4fc0*/  UIADD3 UR34, UR43, 0x406, URZ ;  /* 0x000004062b227890 */ /* 0x000fe2000fffe03f */
[----:B------:R-:W-:Y:S01]  /*4fd0*/  QGMMA.64x32x32.F32.E4M3.E4M3 R152, gdesc[UR16], R152 ;  /* 0x00600000109879f3 */ /* 0x000fe20008700898 */
[----:B------:R-:W-:Y:S02]  /*4fe0*/  UIADD3 UR16, UR42, 0x6, URZ ;  /* 0x000000062a107890 */ /* 0x000fe4000fffe03f */
[----:B------:R-:W-:Y:S01]  /*4ff0*/  UIADD3 UR18, UR43, 0x6, URZ ;  /* 0x000000062b127890 */ /* 0x000fe2000fffe03f */
[----:B------:R-:W-:Y:S01]  /*5000*/  UMOV UR17, 0x40000040 ;  /* 0x4000004000117882 */ /* 0x000fe20000000000 */
[----:B------:R-:W-:Y:S01]  /*5010*/  UMOV UR19, 0x40000040 ;  /* 0x4000004000137882 */ /* 0x000fe20000000000 */
[----:B------:R-:W-:-:S02]  /*5020*/  UIADD3 UR42, UR42, 0x406, URZ ;  /* 0x000004062a2a7890 */ /* 0x000fc4000fffe03f */
        /* <DEDUP_REMOVED lines=8> */
[----:B------:R-:W-:Y:S01]  /*50b0*/  QGMMA.64x32x32.F32.E4M3.E4M3 R168, gdesc[UR16], R168 ;  /* 0x0060000010a879f3 */ /* 0x000fe200087008a8 */
[----:B------:R-:W-:Y:S01]  /*50c0*/  UMOV UR31, 0x40000040 ;  /* 0x40000040001f7882 */ /* 0x000fe20000000000 */
[----:B------:R-:W-:Y:S01]  /*50d0*/  UMOV UR32, UR16 ;  /* 0x0000001000207c82 */ /* 0x000fe20008000000 */
[----:B------:R-:W-:Y:S01]  /*50e0*/  UMOV UR33, UR17 ;  /* 0x0000001100217c82 */ /* 0x000fe20008000000 */
[----:B------:R-:W-:Y:S01]  /*50f0*/  UMOV UR35, 0x40000040 ;  /* 0x4000004000237882 */ /* 0x000fe20000000000 */
[----:B------:R-:W-:Y:S04]  /*5100*/  QGMMA.64x32x32.F32.E4M3.E4M3 R136, gdesc[UR20], R136 ;  /* 0x00600000148879f3 */ /* 0x000fe80008700888 */
        /* <DEDUP_REMOVED lines=15> */
[----:B------:R-:W-:Y:S04]  /*5200*/  QGMMA.64x32x32.F32.E4M3.E4M3 R88, gdesc[UR24], R88 ;  /* 0x00600000185879f3 */ /* 0x000fe80008700858 */
[----:B------:R-:W-:Y:S01]  /*5210*/  QGMMA.64x32x32.F32.E4M3.E4M3 R120, gdesc[UR20], R120 ;  /* 0x00600000147879f3 */ /* 0x000fe20008700878 */
[----:B------:R-:W-:-:S03]  /*5220*/  USEL UR20, URZ, 0x1, UP0 ;  /* 0x000000013f147887 */ /* 0x000fc60008000000 */
[----:B------:R-:W-:Y:S03]  /*5230*/  QGMMA.64x32x32.F32.E4M3.E4M3 R152, gdesc[UR16], R152, gsb0 ;  /* 0x00600000109879f3 */ /* 0x000fe60008000898 */
[----:B------:R-:W-:Y:S01]  /*5240*/  ISETP.NE.AND P0, PT, RZ, UR20, PT ;  /* 0x00000014ff007c0c */ /* 0x000fe2000bf05270 */
[----:B------:R-:W-:-:S12]  /*5250*/  WARPGROUP.DEPBAR.LE gsb0, 0x1 ;  /* 0x00008000000079c5 */ /* 0x000fd80000010100 */
[----:B------:R-:W-:Y:S05]  /*5260*/  @!P0 BRA `(.L_x_28) ;  /* 0x0000001400f08947 */ /* 0x000fea0003800000 */
[----:B------:R-:W-:Y:S02]  /*5270*/  WARPGROUP.DEPBAR.LE gsb0, 0x0 ;  /* 0x00008000000079c5 */ /* 0x000fe40000010000 */
[----:B-----5:R-:W-:-:S01]  /*5280*/  FADD R227, R169, R227 ;  /* 0x000000e3a9e37221 */ /* 0x020fc20000000000 */
[----:B------:R-:W-:Y:S01]  /*5290*/  FADD R226, R170, R226 ;  /* 0x000000e2aae27221 */ /* 0x000fe20000000000 */
[----:B------:R-:W-:-:S01]  /*52a0*/  FADD R225, R171, R225 ;  /* 0x000000e1abe17221 */ /* 0x000fc20000000000 */
[----:B------:R-:W-:Y:S01]  /*52b0*/  FADD R224, R172, R224 ;  /* 0x000000e0ace07221 */ /* 0x000fe20000000000 */
[----:B------:R-:W-:-:S01]  /*52c0*/  FADD R223, R173, R223 ;  /* 0x000000dfaddf7221 */ /* 0x000fc20000000000 */
[----:B------:R0:W-:Y:S01]  /*52d0*/  STL [R1+0x188], R227 ;  /* 0x000188e301007387 */ /* 0x0001e20000100800 */
[----:B------:R-:W-:-:S01]  /*52e0*/  FADD R222, R174, R222 ;  /* 0x000000deaede7221 */ /* 0x000fc20000000000 */
[----:B------:R-:W-:Y:S01]  /*52f0*/  FADD R221, R175, R221 ;  /* 0x000000ddafdd7221 */ /* 0x000fe20000000000 */
[----:B------:R-:W-:-:S01]  /*5300*/  FADD R220, R176, R220 ;  /* 0x000000dcb0dc7221 */ /* 0x000fc20000000000 */
[----:B------:R-:W-:Y:S01]  /*5310*/  FADD R219, R177, R219 ;  /* 0x000000dbb1db7221 */ /* 0x000fe20000000000 */
[----:B------:R-:W-:-:S01]  /*5320*/  FADD R218, R178, R218 ;  /* 0x000000dab2da7221 */ /* 0x000fc20000000000 */
[----:B------:R-:W-:Y:S01]  /*5330*/  FADD R217, R179, R217 ;  /* 0x000000d9b3d97221 */ /* 0x000fe20000000000 */
[----:B------:R-:W-:-:S01]  /*5340*/  FADD R216, R180, R216 ;  /* 0x000000d8b4d87221 */ /* 0x000fc20000000000 */
[----:B------:R-:W-:Y:S01]  /*5350*/  FADD R215, R181, R215 ;  /* 0x000000d7b5d77221 */ /* 0x000fe20000000000 */
[----:B------:R-:W-:-:S01]  /*5360*/  FADD R214, R182, R214 ;  /* 0x000000d6b6d67221 */ /* 0x000fc20000000000 */
[----:B0-----:R-:W2:Y:S01]  /*5370*/  LDL.LU R227, [R1+0x18] ;  /* 0x0000180001e37983 */ /* 0x001ea20000300800 */
[----:B------:R-:W-:-:S01]  /*5380*/  FADD R213, R183, R213 ;  /* 0x000000d5b7d57221 */ /* 0x000fc20000000000 */
[----:B------:R-:W-:Y:S01]  /*5390*/  FADD R212, R152, R212 ;  /* 0x000000d498d47221 */ /* 0x000fe20000000000 */
[----:B------:R-:W-:-:S01]  /*53a0*/  FADD R211, R153, R211 ;  /* 0x000000d399d37221 */ /* 0x000fc20000000000 */
[----:B------:R0:W-:Y:S01]  /*53b0*/  STL [R1+0x18c], R226 ;  /* 0x00018ce201007387 */ /* 0x0001e20000100800 */
[----:B------:R-:W-:-:S03]  /*53c0*/  FADD R228, R168, R228 ;  /* 0x000000e4a8e47221 */ /* 0x000fc60000000000 */
[----:B0-----:R-:W3:Y:S04]  /*53d0*/  LDL.LU R226, [R1+0x14] ;  /* 0x0000140001e27983 */ /* 0x001ee80000300800 */
[----:B------:R0:W-:Y:S04]  /*53e0*/  STL [R1+0x190], R225 ;  /* 0x000190e101007387 */ /* 0x0001e80000100800 */
[----:B0-----:R-:W4:Y:S04]  /*53f0*/  LDL.LU R225, [R1+0x10] ;  /* 0x0000100001e17983 */ /* 0x001f280000300800 */
[----:B------:R0:W-:Y:S04]  /*5400*/  STL [R1+0x194], R224 ;  /* 0x000194e001007387 */ /* 0x0001e80000100800 */
[----:B0-----:R-:W4:Y:S04]  /*5410*/  LDL.LU R224, [R1+0xc] ;  /* 0x00000c0001e07983 */ /* 0x001f280000300800 */
[----:B------:R0:W-:Y:S04]  /*5420*/  STL [R1+0x198], R223 ;  /* 0x000198df01007387 */ /* 0x0001e80000100800 */
[----:B0-----:R-:W4:Y:S04]  /*5430*/  LDL.LU R223, [R1+0x8] ;  /* 0x0000080001df7983 */ /* 0x001f280000300800 */
[----:B------:R0:W-:Y:S04]  /*5440*/  STL [R1+0x19c], R222 ;  /* 0x00019cde01007387 */ /* 0x0001e80000100800 */
[----:B0-----:R-:W4:Y:S04]  /*5450*/  LDL.LU R222, [R1+0x4] ;  /* 0x0000040001de7983 */ /* 0x001f280000300800 */
[----:B------:R0:W-:Y:S04]  /*5460*/  STL [R1+0x1a0], R221 ;  /* 0x0001a0dd01007387 */ /* 0x0001e80000100800 */
[----:B0-----:R-:W4:Y:S04]  /*5470*/  LDL.LU R221, [R1] ;  /* 0x0000000001dd7983 */ /* 0x001f280000300800 */
[----:B------:R-:W-:Y:S04]  /*5480*/  STL [R1+0x1a4], R220 ;  /* 0x0001a4dc01007387 */ /* 0x000fe80000100800 */
        /* <DEDUP_REMOVED lines=8> */
[----:B------:R-:W-:Y:S01]  /*5510*/  STL [R1+0x1c8], R211 ;  /* 0x0001c8d301007387 */ /* 0x000fe20000100800 */
[----:B--2---:R-:W-:-:S01]  /*5520*/  FADD R227, R114, R227 ;  /* 0x000000e372e37221 */ /* 0x004fc20000000000 */
[----:B---3--:R-:W-:Y:S01]  /*5530*/  FADD R226, R113, R226 ;  /* 0x000000e271e27221 */ /* 0x008fe20000000000 */
[----:B----4-:R-:W-:-:S01]  /*5540*/  FADD R225, R112, R225 ;  /* 0x000000e170e17221 */ /* 0x010fc20000000000 */
[----:B------:R-:W-:Y:S01]  /*5550*/  FADD R224, R111, R224 ;  /* 0x000000e06fe07221 */ /* 0x000fe20000000000 */
[----:B------:R-:W-:-:S01]  /*5560*/  FADD R223, R110, R223 ;  /* 0x000000df6edf7221 */ /* 0x000fc20000000000 */
[----:B------:R-:W-:Y:S01]  /*5570*/  FADD R222, R109, R222 ;  /* 0x000000de6dde7221 */ /* 0x000fe20000000000 */
[----:B------:R-:W-:-:S05]  /*5580*/  FADD R221, R108, R221 ;  /* 0x000000dd6cdd7221 */ /* 0x000fca0000000000 */
[----:B------:R-:W-:Y:S04]  /*5590*/  STL [R1], R221 ;  /* 0x000000dd01007387 */ /* 0x000fe80000100800 */
[----:B------:R-:W-:Y:S04]  /*55a0*/  STL [R1+0x4], R222 ;  /* 0x000004de01007387 */ /* 0x000fe80000100800 */
[----:B------:R-:W-:Y:S04]  /*55b0*/  STL [R1+0x8], R223 ;  /* 0x000008df01007387 */ /* 0x000fe80000100800 */
[----:B------:R-:W-:Y:S04]  /*55c0*/  STL [R1+0xc], R224 ;  /* 0x00000ce001007387 */ /* 0x000fe80000100800 */
[----:B------:R0:W-:Y:S04]  /*55d0*/  STL [R1+0x18], R227 ;  /* 0x000018e301007387 */ /* 0x0001e80000100800 */
[----:B------:R-:W-:Y:S04]  /*55e0*/  STL [R1+0x10], R225 ;  /* 0x000010e101007387 */ /* 0x000fe80000100800 */
[----:B0-----:R-:W2:Y:S04]  /*55f0*/  LDL.LU R227, [R1+0x1c] ;  /* 0x00001c0001e37983 */ /* 0x001ea80000300800 */
[----:B------:R0:W-:Y:S04]  /*5600*/  STL [R1+0x14], R226 ;  /* 0x000014e201007387 */ /* 0x0001e80000100800 */
[----:B0-----:R-:W3:Y:S04]  /*5610*/  LDL.LU R226, [R1+0x20] ;  /* 0x0000200001e27983 */ /* 0x001ee80000300800 */
[----:B------:R-:W4:Y:S04]  /*5620*/  LDL.LU R225, [R1+0x24] ;  /* 0x0000240001e17983 */ /* 0x000f280000300800 */
        /* <DEDUP_REMOVED lines=13> */
[----:B------:R-:W4:Y:S01]  /*5700*/  LDL.LU R211, [R1+0x5c] ;  /* 0x00005c0001d37983 */ /* 0x000f220000300800 */
[----:B--2---:R-:W-:-:S05]  /*5710*/  FADD R227, R115, R227 ;  /* 0x000000e373e37221 */ /* 0x004fca0000000000 */
[----:B------:R0:W-:Y:S01]  /*5720*/  STL [R1+0x1c], R227 ;  /* 0x00001ce301007387 */ /* 0x0001e20000100800 */
[----:B---3--:R-:W-:-:S01]  /*5730*/  FADD R226, R116, R226 ;  /* 0x000000e274e27221 */ /* 0x008fc20000000000 */
[----:B----4-:R-:W-:-:S04]  /*5740*/  FADD R225, R117, R225 ;  /* 0x000000e175e17221 */ /* 0x010fc80000000000 */
[----:B------:R2:W-:Y:S01]  /*5750*/  STL [R1+0x20], R226 ;  /* 0x000020e201007387 */ /* 0x0005e20000100800 */
[----:B------:R-:W-:-:S03]  /*5760*/  FADD R224, R118, R224 ;  /* 0x000000e076e07221 */ /* 0x000fc60000000000 */
        /* <DEDUP_REMOVED lines=24> */
[----:B0-----:R-:W4:Y:S01]  /*58f0*/  LDL.LU R227, [R1+0x60] ;  /* 0x0000600001e37983 */ /* 0x001f220000300800 */
[----:B------:R-:W-:-:S03]  /*5900*/  FADD R211, R99, R211 ;  /* 0x000000d363d37221 */ /* 0x000fc60000000000 */
[----:B------:R0:W-:Y:S04]  /*5910*/  STL [R1+0x54], R213 ;  /* 0x000054d501007387 */ /* 0x0001e80000100800 */
[----:B--2---:R-:W2:Y:S04]  /*5920*/  LDL.LU R226, [R1+0x64] ;  /* 0x0000640001e27983 */ /* 0x004ea80000300800 */
[----:B------:R0:W-:Y:S04]  /*5930*/  STL [R1+0x58], R212 ;  /* 0x000058d401007387 */ /* 0x0001e80000100800 */
[----:B---3--:R-:W3:Y:S04]  /*5940*/  LDL.LU R225, [R1+0x68] ;  /* 0x0000680001e17983 */ /* 0x008ee80000300800 */
[----:B------:R0:W-:Y:S04]  /*5950*/  STL [R1+0x5c], R211 ;  /* 0x00005cd301007387 */ /* 0x0001e80000100800 */
[----:B----4-:R-:W4:Y:S04]  /*5960*/  LDL.LU R224, [R1+0x6c] ;  /* 0x00006c0001e07983 */ /* 0x010f280000300800 */
[----:B-1----:R-:W4:Y:S04]  /*5970*/  LDL.LU R223, [R1+0x70] ;  /* 0x0000700001df7983 */ /* 0x002f280000300800 */
        /* <DEDUP_REMOVED lines=9> */
[----:B0-----:R-:W4:Y:S04]  /*5a10*/  LDL.LU R213, [R1+0x98] ;  /* 0x0000980001d57983 */ /* 0x001f280000300800 */
[----:B------:R-:W4:Y:S04]  /*5a20*/  LDL.LU R212, [R1+0x9c] ;  /* 0x00009c0001d47983 */ /* 0x000f280000300800 */
[----:B------:R-:W4:Y:S01]  /*5a30*/  LDL.LU R211, [R1+0xa0] ;  /* 0x0000a00001d37983 */ /* 0x000f220000300800 */
[----:B------:R-:W-:-:S01]  /*5a40*/  FADD R227, R100, R227 ;  /* 0x000000e364e37221 */ /* 0x000fc20000000000 */
[----:B--2---:R-:W-:-:S04]  /*5a50*/  FADD R226, R101, R226 ;  /* 0x000000e265e27221 */ /* 0x004fc80000000000 */
[----:B------:R0:W-:Y:S01]  /*5a60*/  STL [R1+0x60], R227 ;  /* 0x000060e301007387 */ /* 0x0001e20000100800 */
[----:B---3--:R-:W-:-:S03]  /*5a70*/  FADD R225, R102, R225 ;  /* 0x000000e166e17221 */ /* 0x008fc60000000000 */
[----:B------:R1:W-:Y:S01]  /*5a80*/  STL [R1+0x64], R226 ;  /* 0x000064e201007387 */ /* 0x0003e20000100800 */
[----:B----4-:R-:W-:-:S03]  /*5a90*/  FADD R224, R103, R224 ;  /* 0x000000e067e07221 */ /* 0x010fc60000000000 */
        /* <DEDUP_REMOVED lines=27> */
[----:B-1----:R-:W4:Y:S04]  /*5c50*/  LDL.LU R226, [R1+0xa8] ;  /* 0x0000a80001e27983 */ /* 0x002f280000300800 */
[----:B------:R1:W-:Y:S04]  /*5c60*/  STL [R1+0x9c], R212 ;  /* 0x00009cd401007387 */ /* 0x0003e80000100800 */
[----:B--2---:R-:W2:Y:S04]  /*5c70*/  LDL.LU R225, [R1+0xac] ;  /* 0x0000ac0001e17983 */ /* 0x004ea80000300800 */
[----:B------:R1:W-:Y:S04]  /*5c80*/  STL [R1+0xa0], R211 ;  /* 0x0000a0d301007387 */ /* 0x0003e80000100800 */
[----:B---3--:R-:W3:Y:S04]  /*5c90*/  LDL.LU R224, [R1+0xb0] ;  /* 0x0000b00001e07983 */ /* 0x008ee80000300800 */
[----:B----4-:R-:W4:Y:S04]  /*5ca0*/  LDL.LU R223, [R1+0xb4] ;  /* 0x0000b40001df7983 */ /* 0x010f280000300800 */
        /* <DEDUP_REMOVED lines=10> */
[----:B-1----:R-:W4:Y:S04]  /*5d50*/  LDL.LU R212, [R1+0xe0] ;  /* 0x0000e00001d47983 */ /* 0x002f280000300800 */
[----:B------:R-:W4:Y:S01]  /*5d60*/  LDL.LU R211, [R1+0xe4] ;  /* 0x0000e40001d37983 */ /* 0x000f220000300800 */
[----:B------:R-:W-:-:S01]  /*5d70*/  FADD R227, R85, R227 ;  /* 0x000000e355e37221 */ /* 0x000fc20000000000 */
[----:B------:R-:W-:-:S04]  /*5d80*/  FADD R226, R86, R226 ;  /* 0x000000e256e27221 */ /* 0x000fc80000000000 */
[----:B------:R0:W-:Y:S01]  /*5d90*/  STL [R1+0xa4], R227 ;  /* 0x0000a4e301007387 */ /* 0x0001e20000100800 */
[----:B--2---:R-:W-:-:S03]  /*5da0*/  FADD R225, R87, R225 ;  /* 0x000000e157e17221 */ /* 0x004fc60000000000 */
        /* <DEDUP_REMOVED lines=49> */
[----:B------:R-:W-:Y:S01]  /*60c0*/  STL [R1+0xe8], R227 ;  /* 0x0000e8e301007387 */ /* 0x000fe20000100800 */
[----:B--2---:R-:W-:-:S03]  /*60d0*/  FADD R225, R40, R225 ;  /* 0x000000e128e17221 */ /* 0x004fc60000000000 */
[----:B------:R-:W-:Y:S01]  /*60e0*/  STL [R1+0xec], R226 ;  /* 0x0000ece201007387 */ /* 0x000fe20000100800 */
[----:B---3--:R-:W-:-:S03]  /*60f0*/  FADD R224, R41, R224 ;  /* 0x000000e029e07221 */ /* 0x008fc60000000000 */
[----:B------:R-:W-:Y:S01]  /*6100*/  STL [R1+0xf0], R225 ;  /* 0x0000f0e101007387 */ /* 0x000fe20000100800 */
[----:B----4-:R-:W-:-:S03]  /*6110*/  FADD R223, R42, R223 ;  /* 0x000000df2adf7221 */ /* 0x010fc60000000000 */
[----:B------:R-:W-:Y:S01]  /*6120*/  STL [R1+0xf4], R224 ;  /* 0x0000f4e001007387 */ /* 0x000fe20000100800 */
[----:B------:R-:W-:-:S03]  /*6130*/  FADD R222, R43, R222 ;  /* 0x000000de2bde7221 */ /* 0x000fc60000000000 */
        /* <DEDUP_REMOVED lines=19> */
[----:B------:R-:W-:-:S01]  /*6270*/  FADD R212, R53, R212 ;  /* 0x000000d435d47221 */ /* 0x000fc20000000000 */
[----:B------:R-:W-:-:S05]  /*6280*/  FADD R211, R54, R211 ;  /* 0x000000d336d37221 */ /* 0x000fca0000000000 */
        /* <DEDUP_REMOVED lines=22> */
[----:B---3--:R-:W-:-:S03]  /*63f0*/  FADD R212, R24, R212 ;  /* 0x000000d418d47221 */ /* 0x008fc60000000000 */
[----:B0-----:R0:W5:Y:S01]  /*6400*/  LDL.LU R211, [R1+0x1c8] ;  /* 0x0001c80001d37983 */ /* 0x0011620000300800 */
[----:B----4-:R-:W-:-:S03]  /*6410*/  FADD R213, R25, R213 ;  /* 0x000000d519d57221 */ /* 0x010fc60000000000 */
[----:B------:R1:W-:Y:S01]  /*6420*/  STL [R1+0x130], R212 ;  /* 0x000130d401007387 */ /* 0x0003e20000100800 */
[----:B------:R-:W-:-:S01]  /*6430*/  FADD R214, R26, R214 ;  /* 0x000000d61ad67221 */ /* 0x000fc20000000000 */
[----:B------:R-:W-:Y:S02]  /*6440*/  FADD R215, R27, R215 ;  /* 0x000000d71bd77221 */ /* 0x000fe40000000000 */
[----:B-1----:R0:W5:Y:S01]  /*6450*/  LDL.LU R212, [R1+0x1c4] ;  /* 0x0001c40001d47983 */ /* 0x0021620000300800 */
[----:B------:R-:W-:-:S03]  /*6460*/  FADD R216, R28, R216 ;  /* 0x000000d81cd87221 */ /* 0x000fc60000000000 */
[----:B------:R1:W-:Y:S01]  /*6470*/  STL [R1+0x134], R213 ;  /* 0x000134d501007387 */ /* 0x0003e20000100800 */
[----:B------:R-:W-:-:S01]  /*6480*/  FADD R217, R29, R217 ;  /* 0x000000d91dd97221 */ /* 0x000fc20000000000 */
[----:B------:R-:W-:Y:S02]  /*6490*/  FADD R218, R30, R218 ;  /* 0x000000da1eda7221 */ /* 0x000fe40000000000 */
[----:B-1----:R0:W5:Y:S04]  /*64a0*/  LDL.LU R213, [R1+0x1c0] ;  /* 0x0001c00001d57983 */ /* 0x0021680000300800 */
[----:B------:R1:W-:Y:S01]  /*64b0*/  STL [R1+0x138], R214 ;  /* 0x000138d601007387 */ /* 0x0003e20000100800 */
[----:B------:R-:W-:-:S01]  /*64c0*/  FADD R219, R31, R219 ;  /* 0x000000db1fdb7221 */ /* 0x000fc20000000000 */
[----:B------:R-:W-:-:S02]  /*64d0*/  FADD R220, R32, R220 ;  /* 0x000000dc20dc7221 */ /* 0x000fc40000000000 */
[----:B-1----:R0:W5:Y:S04]  /*64e0*/  LDL.LU R214, [R1+0x1bc] ;  /* 0x0001bc0001d67983 */ /* 0x0021680000300800 */
[----:B------:R1:W-:Y:S01]  /*64f0*/  STL [R1+0x13c], R215 ;  /* 0x00013cd701007387 */ /* 0x0003e20000100800 */
[----:B------:R-:W-:-:S01]  /*6500*/  FADD R221, R33, R221 ;  /* 0x000000dd21dd7221 */ /* 0x000fc20000000000 */
[----:B------:R-:W-:Y:S02]  /*6510*/  FADD R222, R34, R222 ;  /* 0x000000de22de7221 */ /* 0x000fe40000000000 */
[----:B-1----:R0:W5:Y:S04]  /*6520*/  LDL.LU R215, [R1+0x1b8] ;  /* 0x0001b80001d77983 */ /* 0x0021680000300800 */
[----:B------:R1:W-:Y:S01]  /*6530*/  STL [R1+0x140], R216 ;  /* 0x000140d801007387 */ /* 0x0003e20000100800 */
[----:B------:R-:W-:-:S03]  /*6540*/  FADD R223, R35, R223 ;  /* 0x000000df23df7221 */ /* 0x000fc60000000000 */
        /* <DEDUP_REMOVED lines=13> */
[----:B------:R1:W-:Y:S04]  /*6620*/  STL [R1+0x154], R221 ;  /* 0x000154dd01007387 */ /* 0x0003e80000100800 */
        /* <DEDUP_REMOVED lines=12> */
[----:B-1----:R0:W5:Y:S01]  /*66f0*/  LDL.LU R227, [R1+0x188] ;  /* 0x0001880001e37983 */ /* 0x0021620000300800 */
        /* <DEDUP_REMOVED lines=50> */
[----:B0-----:R-:W-:-:S06]  /*6a20*/  UMOV UR6, URZ ;  /* 0x0000003f00067c82 */ /* 0x001fcc0008000000 */
.L_x_28:
[----:B------:R-:W-:Y:S05]  /*6a30*/  @!P1 BRA `(.L_x_29) ;  /* 0x0000000000049947 */ /* 0x000fea0003800000 */
[----:B------:R-:W-:Y:S01]  /*6a40*/  BPT.TRAP 0x1 ;  /* 0x000000040000795c */ /* 0x000fe20000300000 */
.L_x_29:
[----:B------:R0:W-:Y:S04]  /*6a50*/  STL [R1+0x18c], R2 ;  /* 0x00018c0201007387 */ /* 0x0001e80000100800 */
[----:B0-----:R-:W3:Y:S04]  /*6a60*/  LDL R2, [R1+0x170] ;  /* 0x0001700001027983 */ /* 0x001ee80000100800 */
[----:B-----5:R0:W-:Y:S04]  /*6a70*/  STL [R1+0x188], R0 ;  /* 0x0001880001007387 */ /* 0x0201e80000100800 */
[----:B0-----:R-:W4:Y:S01]  /*6a80*/  LDL R0, [R1+0x174] ;  /* 0x0001740001007983 */ /* 0x001f220000100800 */
[----:B--2---:R-:W-:Y:S01]  /*6a90*/  IMAD.U32 R229, RZ, RZ, UR36 ;  /* 0x00000024ffe57e24 */ /* 0x004fe2000f8e00ff */
[----:B---3--:R-:W-:-:S02]  /*6aa0*/  ISETP.NE.AND P0, PT, R2, RZ, PT ;  /* 0x000000ff0200720c */ /* 0x008fc40003f05270 */
[----:B------:R0:W5:Y:S11]  /*6ab0*/  LDL.LU R2, [R1+0x18c] ;  /* 0x00018c0001027983 */ /* 0x0001760000300800 */
[----:B------:R-:W-:-:S05]  /*6ac0*/  @P0 LEA R229, R229, UR11, 0x3 ;  /* 0x0000000be5e50c11 */ /* 0x000fca000f8e18ff */
[----:B------:R-:W-:-:S05]  /*6ad0*/  @P0 VIADD R229, R229, 0x20 ;  /* 0x00000020e5e50836 */ /* 0x000fca0000000000 */
[----:B----4-:R-:W-:Y:S02]  /*6ae0*/  @P0 PRMT R229, R0, 0x654, R229 ;  /* 0x0000065400e50816 */ /* 0x010fe400000000e5 */
[----:B------:R0:W5:Y:S01]  /*6af0*/  LDL.LU R0, [R1+0x188] ;  /* 0x0001880001007983 */ /* 0x0001620000300800 */
[----:B------:R-:W-:Y:S01]  /*6b00*/  UISETP.GT.U32.AND UP0, UPT, UR7, 0x1, UPT ;  /* 0x000000010700788c */ /* 0x000fe2000bf04070 */
[----:B------:R0:W-:Y:S05]  /*6b10*/  @P0 SYNCS.ARRIVE.TRANS64.RED.A1T0 RZ, [R229+URZ], RZ ;  /* 0x000000ffe5ff09a7 */ /* 0x0001ea000810043f */
[----:B------:R-:W-:-:S13]  /*6b20*/  PLOP3.LUT P0, PT, PT, PT, UP0, 0x80, 0x0 ;  /* 0x000000000000781c */ /* 0x000fda0003f0f008 */
[----:B0-----:R-:W-:Y:S05]  /*6b30*/  @P0 BRA `(.L_x_30) ;  /* 0x0000000000040947 */ /* 0x001fea0003800000 */
[----:B------:R-:W-:Y:S01]  /*6b40*/  BPT.TRAP 0x1 ;  /* 0x000000040000795c */ /* 0x000fe20000300000 */
.L_x_30:
[----:B------:R-:W-:Y:S02]  /*6b50*/  UISETP.GT.AND UP2, UPT, UR37, 0x1, UPT ;  /* 0x000000012500788c */ /* 0x000fe4000bf44270 */
[----:B------:R-:W-:Y:S02]  /*6b60*/  UIADD3 UR39, UR39, 0x1, URZ ;  /* 0x0000000127277890 */ /* 0x000fe4000fffe03f */
[----:B------:R-:W-:Y:S02]  /*6b70*/  UIADD3 UR36, UR36, 0x1, URZ ;  /* 0x0000000124247890 */ /* 0x000fe4000fffe03f */
[----:B------:R-:W-:Y:S01]  /*6b80*/  PLOP3.LUT P0, PT, PT, PT, UP2, 0x80, 0x0 ;  /* 0x000000000000781c */ /* 0x000fe20003f0f028 */
[----:B------:R-:W-:Y:S02]  /*6b90*/  UISETP.NE.AND UP0, UPT, UR39, 0x4, UPT ;  /* 0x000000042700788c */ /* 0x000fe4000bf05270 */
[----:B------:R-:W-:Y:S02]  /*6ba0*/  UIADD3 UR17, UR37, -0x1, URZ ;  /* 0xffffffff25117890 */ /* 0x000fe4000fffe03f */
[----:B------:R-:W-:-:S02]  /*6bb0*/  USEL UR16, URZ, 0x1, UP0 ;  /* 0x000000013f107887 */ /* 0x000fc40008000000 */
[----:B------:R-:W-:Y:S02]  /*6bc0*/  UISETP.NE.AND UP1, UPT, UR36, 0x4, UPT ;  /* 0x000000042400788c */ /* 0x000fe4000bf25270 */
[----:B------:R-:W-:Y:S02]  /*6bd0*/  ULOP3.LUT UR38, UR38, UR16, URZ, 0x3c, !UPT ;  /* 0x0000001026267292 */ /* 0x000fe4000f8e3c3f */
[----:B------:R-:W-:Y:S02]  /*6be0*/  USEL UR39, UR39, URZ, UP0 ;  /* 0x0000003f27277287 */ /* 0x000fe40008000000 */
[----:B------:R-:W-:Y:S01]  /*6bf0*/  USEL UR36, UR36, URZ, UP1 ;  /* 0x0000003f24247287 */ /* 0x000fe20008800000 */
[----:B------:R-:W-:Y:S01]  /*6c00*/  UMOV UR16, 0x1 ;  /* 0x0000000100107882 */ /* 0x000fe20000000000 */
[----:B------:R-:W-:Y:S01]  /*6c10*/  UMOV UR37, UR17 ;  /* 0x0000001100257c82 */ /* 0x000fe20008000000 */
[----:B------:R-:W-:Y:S09]  /*6c20*/  @P0 BRA `(.L_x_31) ;  /* 0xffffffd8007c0947 */ /* 0x000ff2000383ffff */
.L_x_23:
[----:B------:R-:W-:-:S04]  /*6c30*/  UISETP.NE.AND UP0, UPT, UR6, URZ, UPT ;  /* 0x0000003f0600728c */ /* 0x000fc8000bf05270 */
[----:B------:R-:W-:-:S06]  /*6c40*/  USEL UR6, URZ, 0x1, !UP0 ;  /* 0x000000013f067887 */ /* 0x000fcc000c000000 */
[----:B------:R-:W-:-:S13]  /*6c50*/  ISETP.NE.AND P0, PT, RZ, UR6, PT ;  /* 0x00000006ff007c0c */ /* 0x000fda000bf05270 */
[----:B------:R-:W-:Y:S05]  /*6c60*/  @!P0 BRA `(.L_x_32) ;  /* 0x00000018005c8947 */ /* 0x000fea0003800000 */
[----:B------:R-:W-:Y:S02]  /*6c70*/  WARPGROUP.DEPBAR.LE gsb0, 0x0 ;  /* 0x00008000000079c5 */ /* 0x000fe40000010000 */
[----:B-----5:R-:W-:Y:S01]  /*6c80*/  FADD R227, R169, R227 ;  /* 0x000000e3a9e37221 */ /* 0x020fe20000000000 */
[----:B------:R-:W-:Y:S01]  /*6c90*/  FADD R226, R170, R226 ;  /* 0x000000e2aae27221 */ /* 0x000fe20000000000 */
[----:B------:R-:W-:Y:S01]  /*6ca0*/  FADD R225, R171, R225 ;  /* 0x000000e1abe17221 */ /* 0x000fe20000000000 */
[----:B------:R-:W-:Y:S01]  /*6cb0*/  FADD R224, R172, R224 ;  /* 0x000000e0ace07221 */ /* 0x000fe20000000000 */
[----:B------:R-:W-:Y:S01]  /*6cc0*/  FADD R223, R173, R223 ;  /* 0x000000dfaddf7221 */ /* 0x000fe20000000000 */
[----:B------:R2:W-:Y:S01]  /*6cd0*/  STL [R1+0x188], R227 ;  /* 0x000188e301007387 */ /* 0x0005e20000100800 */
[----:B------:R-:W-:Y:S01]  /*6ce0*/  FADD R222, R174, R222 ;  /* 0x000000deaede7221 */ /* 0x000fe20000000000 */
        /* <DEDUP_REMOVED lines=8> */
[----:B--2---:R-:W2:Y:S01]  /*6d70*/  LDL.LU R227, [R1+0x74] ;  /* 0x0000740001e37983 */ /* 0x004ea20000300800 */
        /* <DEDUP_REMOVED lines=13> */
[----:B0-----:R-:W3:Y:S01]  /*6e50*/  LDL.LU R226, [R1+0x70] ;  /* 0x0000700001e27983 */ /* 0x001ee20000300800 */
[----:B------:R-:W-:Y:S01]  /*6e60*/  FADD R201, R163, R201 ;  /* 0x000000c9a3c97221 */ /* 0x000fe20000000000 */
[----:B------:R-:W-:Y:S01]  /*6e70*/  FADD R200, R164, R200 ;  /* 0x000000c8a4c87221 */ /* 0x000fe20000000000 */
[----:B------:R-:W-:Y:S01]  /*6e80*/  FADD R199, R165, R199 ;  /* 0x000000c7a5c77221 */ /* 0x000fe20000000000 */
[----:B------:R0:W-:Y:S01]  /*6e90*/  STL [R1+0x190], R225 ;  /* 0x000190e101007387 */ /* 0x0001e20000100800 */
[----:B------:R-:W-:Y:S01]  /*6ea0*/  FADD R198, R166, R198 ;  /* 0x000000c6a6c67221 */ /* 0x000fe20000000000 */
[----:B------:R-:W-:Y:S01]  /*6eb0*/  FADD R197, R167, R197 ;  /* 0x000000c5a7c57221 */ /* 0x000fe20000000000 */
[----:B------:R-:W-:Y:S01]  /*6ec0*/  FADD R228, R168, R228 ;  /* 0x000000e4a8e47221 */ /* 0x000fe20000000000 */
[----:B0-----:R-:W4:Y:S04]  /*6ed0*/  LDL.LU R225, [R1+0x6c] ;  /* 0x00006c0001e17983 */ /* 0x001f280000300800 */
[----:B------:R0:W-:Y:S04]  /*6ee0*/  STL [R1+0x194], R224 ;  /* 0x000194e001007387 */ /* 0x0001e80000100800 */
[----:B0-----:R-:W2:Y:S04]  /*6ef0*/  LDL.LU R224, [R1+0x68] ;  /* 0x0000680001e07983 */ /* 0x001ea80000300800 */
[----:B------:R0:W-:Y:S04]  /*6f00*/  STL [R1+0x198], R223 ;  /* 0x000198df01007387 */ /* 0x0001e80000100800 */
[----:B0-----:R-:W3:Y:S04]  /*6f10*/  LDL.LU R223, [R1+0x64] ;  /* 0x0000640001df7983 */ /* 0x001ee80000300800 */
[----:B------:R0:W-:Y:S04]  /*6f20*/  STL [R1+0x19c], R222 ;  /* 0x00019cde01007387 */ /* 0x0001e80000100800 */
        /* <DEDUP_REMOVED lines=48> */
[----:B0-----:R-:W2:Y:S04]  /*7230*/  LDL.LU R198, [R1] ;  /* 0x0000000001c67983 */ /* 0x001ea80000300800 */
[----:B------:R0:W-:Y:S01]  /*7240*/  STL [R1+0x200], R197 ;  /* 0x000200c501007387 */ /* 0x0001e20000100800 */
[----:B---3--:R-:W-:Y:S01]  /*7250*/  FADD R220, R98, R220 ;  /* 0x000000dc62dc7221 */ /* 0x008fe20000000000 */
[----:B----4-:R-:W-:Y:S01]  /*7260*/  FADD R219, R97, R219 ;  /* 0x000000db61db7221 */ /* 0x010fe20000000000 */
[----:B--2---:R-:W-:Y:S01]  /*7270*/  FADD R221, R99, R221 ;  /* 0x000000dd63dd7221 */ /* 0x004fe20000000000 */
        /* <DEDUP_REMOVED lines=25> */
[----:B------:R-:W-:-:S05]  /*7410*/  FADD R198, R108, R198 ;  /* 0x000000c66cc67221 */ /* 0x000fca0000000000 */
[----:B------:R2:W-:Y:S04]  /*7420*/  STL [R1], R198 ;  /* 0x000000c601007387 */ /* 0x0005e80000100800 */
[----:B------:R3:W-:Y:S04]  /*7430*/  STL [R1+0x4], R199 ;  /* 0x000004c701007387 */ /* 0x0007e80000100800 */
        /* <DEDUP_REMOVED lines=21> */
[----:B------:R1:W-:Y:S01]  /*7590*/  STL [R1+0x5c], R221 ;  /* 0x00005cdd01007387 */ /* 0x0003e20000100800 */
[----:B------:R-:W-:-:S03]  /*75a0*/  FADD R227, R73, R227 ;  /* 0x000000e349e37221 */ /* 0x000fc60000000000 */
[----:B------:R1:W-:Y:S04]  /*75b0*/  STL [R1+0x60], R222 ;  /* 0x000060de01007387 */ /* 0x0003e80000100800 */
[----:B------:R1:W-:Y:S04]  /*75c0*/  STL [R1+0x64], R223 ;  /* 0x000064df01007387 */ /* 0x0003e80000100800 */
[----:B------:R1:W-:Y:S04]  /*75d0*/  STL [R1+0x68], R224 ;  /* 0x000068e001007387 */ /* 0x0003e80000100800 */
[----:B0-----:R-:W4:Y:S04]  /*75e0*/  LDL.LU R197, [R1+0x78] ;  /* 0x0000780001c57983 */ /* 0x001f280000300800 */
        /* <DEDUP_REMOVED lines=33> */
[----:B------:R-:W-:Y:S01]  /*7800*/  FADD R197, R74, R197 ;  /* 0x000000c54ac57221 */ /* 0x000fe20000000000 */
        /* <DEDUP_REMOVED lines=92> */
[----:B------:R-:W-:-:S05]  /*7dd0*/  FADD R197, R41, R197 ;  /* 0x000000c529c57221 */ /* 0x000fca0000000000 */
[----:B------:R0:W-:Y:S01]  /*7de0*/  STL [R1+0xf4], R197 ;  /* 0x0000f4c501007387 */ /* 0x0001e20000100800 */
[----:B------:R-:W-:-:S03]  /*7df0*/  FADD R198, R42, R198 ;  /* 0x000000c62ac67221 */ /* 0x000fc60000000000 */
[----:B0-----:R0:W5:Y:S01]  /*7e00*/  LDL.LU R197, [R1+0x200] ;  /* 0x0002000001c57983 */ /* 0x0011620000300800 */
[----:B--2---:R-:W-:-:S03]  /*7e10*/  FADD R199, R43, R199 ;  /* 0x000000c72bc77221 */ /* 0x004fc60000000000 */
[----:B------:R1:W-:Y:S01]  /*7e20*/  STL [R1+0xf8], R198 ;  /* 0x0000f8c601007387 */ /* 0x0003e20000100800 */
[----:B---3--:R-:W-:Y:S01]  /*7e30*/  FADD R200, R44, R200 ;  /* 0x000000c82cc87221 */ /* 0x008fe20000000000 */
[----:B----4-:R-:W-:Y:S02]  /*7e40*/  FADD R201, R45, R201 ;  /* 0x000000c92dc97221 */ /* 0x010fe40000000000 */
[----:B-1----:R0:W5:Y:S01]  /*7e50*/  LDL.LU R198, [R1+0x1fc] ;  /* 0x0001fc0001c67983 */ /* 0x0021620000300800 */
[----:B------:R-:W-:-:S03]  /*7e60*/  FADD R202, R46, R202 ;  /* 0x000000ca2eca7221 */ /* 0x000fc60000000000 */
[----:B------:R1:W-:Y:S01]  /*7e70*/  STL [R1+0xfc], R199 ;  /* 0x0000fcc701007387 */ /* 0x0003e20000100800 */
[----:B------:R-:W-:-:S03]  /*7e80*/  FADD R203, R47, R203 ;  /* 0x000000cb2fcb7221 */ /* 0x000fc60000000000 */
[----:B-1----:R0:W5:Y:S01]  /*7e90*/  LDL.LU R199, [R1+0x1f8] ;  /* 0x0001f80001c77983 */ /* 0x0021620000300800 */
[----:B------:R-:W-:-:S03]  /*7ea0*/  FADD R204, R48, R204 ;  /* 0x000000cc30cc7221 */ /* 0x000fc60000000000 */
[----:B------:R1:W-:Y:S01]  /*7eb0*/  STL [R1+0x100], R200 ;  /* 0x000100c801007387 */ /* 0x0003e20000100800 */
[----:B------:R-:W-:Y:S01]  /*7ec0*/  FADD R205, R49, R205 ;  /* 0x000000cd31cd7221 */ /* 0x000fe20000000000 */
[----:B------:R-:W-:Y:S02]  /*7ed0*/  FADD R206, R50, R206 ;  /* 0x000000ce32ce7221 */ /* 0x000fe40000000000 */
[----:B-1----:R0:W5:Y:S04]  /*7ee0*/  LDL.LU R200, [R1+0x1f4] ;  /* 0x0001f40001c87983 */ /* 0x0021680000300800 */
[----:B------:R1:W-:Y:S01]  /*7ef0*/  STL [R1+0x104], R201 ;  /* 0x000104c901007387 */ /* 0x0003e20000100800 */
[----:B------:R-:W-:Y:S01]  /*7f00*/  FADD R207, R51, R207 ;  /* 0x000000cf33cf7221 */ /* 0x000fe20000000000 */
[----:B------:R-:W-:-:S02]  /*7f10*/  FADD R208, R52, R208 ;  /* 0x000000d034d07221 */ /* 0x000fc40000000000 */
        /* <DEDUP_REMOVED lines=107> */
[----:B0-----:R-:W-:-:S07]  /*85d0*/  FADD R0, R107, R0 ;  /* 0x000000006b007221 */ /* 0x001fce0000000000 */
.L_x_32:
[----:B------:R-:W-:Y:S02]  /*85e0*/  WARPGROUP.DEPBAR.LE gsb0, 0x0 ;  /* 0x00008000000079c5 */ /* 0x000fe40000010000 */
[----:B------:R-:W2:Y:S02]  /*85f0*/  LDC R24, c[0x0][0x28c] ;  /* 0x0000a300ff187b82 */ /* 0x000ea40000000800 */
[----:B--2---:R-:W-:-:S13]  /*8600*/  ISETP.GE.AND P0, PT, R24, 0x1, PT ;  /* 0x000000011800780c */ /* 0x004fda0003f06270 */
[----:B------:R-:W-:Y:S05]  /*8610*/  @!P0 BRA `(.L_x_33) ;  /* 0x0000000000688947 */ /* 0x000fea0003800000 */
[----:B------:R-:W-:-:S06]  /*8620*/  UISETP.NE.AND UP0, UPT, UR9, 0x3, UPT ;  /* 0x000000030900788c */ /* 0x000fcc000bf05270 */
[----:B------:R-:W-:-:S13]  /*8630*/  PLOP3.LUT P0, PT, PT, PT, UP0, 0x80, 0x0 ;  /* 0x000000000000781c */ /* 0x000fda0003f0f008 */
[----:B------:R-:W-:Y:S05]  /*8640*/  @!P0 BRA `(.L_x_34) ;  /* 0x0000000000048947 */ /* 0x000fea0003800000 */
[----:B------:R-:W-:Y:S01]  /*8650*/  BPT.TRAP 0x1 ;  /* 0x000000040000795c */ /* 0x000fe20000300000 */
.L_x_34:
[----:B-----5:R2:W-:Y:S04]  /*8660*/  STL [R1+0x18c], R2 ;  /* 0x00018c0201007387 */ /* 0x0205e80000100800 */
[----:B--2---:R-:W2:Y:S04]  /*8670*/  LDL R2, [R1+0x170] ;  /* 0x0001700001027983 */ /* 0x004ea80000100800 */
[----:B------:R0:W-:Y:S04]  /*8680*/  STL [R1+0x188], R0 ;  /* 0x0001880001007387 */ /* 0x0001e80000100800 */
[----:B0-----:R-:W3:Y:S01]  /*8690*/  LDL R0, [R1+0x174] ;  /* 0x0001740001007983 */ /* 0x001ee20000100800 */
[----:B------:R-:W-:Y:S01]  /*86a0*/  UISETP.LT.AND UP1, UPT, UR10, 0x1, UPT ;  /* 0x000000010a00788c */ /* 0x000fe2000bf21270 */
[----:B------:R-:W-:Y:S01]  /*86b0*/  IMAD.U32 R25, RZ, RZ, UR11 ;  /* 0x0000000bff197e24 */ /* 0x000fe2000f8e00ff */
[----:B--2---:R-:W-:-:S02]  /*86c0*/  ISETP.NE.AND P0, PT, R2, RZ, PT ;  /* 0x000000ff0200720c */ /* 0x004fc40003f05270 */
[----:B------:R2:W5:Y:S11]  /*86d0*/  LDL.LU R2, [R1+0x18c] ;  /* 0x00018c0001027983 */ /* 0x0005760000300800 */
[----:B------:R-:W-:-:S05]  /*86e0*/  VOTEU.ANY UP0, P0 ;  /* 0x00000000003f7886 */ /* 0x000fca0000000100 */
[----:B------:R-:W-:-:S04]  /*86f0*/  @UP0 USEL UR6, UR10, 0x1, UP1 ;  /* 0x000000010a060887 */ /* 0x000fc80008800000 */
[----:B------:R-:W-:-:S06]  /*8700*/  @UP0 UIADD3 UR6, UR5, UR10, -UR6 ;  /* 0x0000000a05060290 */ /* 0x000fcc000fffe806 */
[----:B------:R-:W-:-:S04]  /*8710*/  IMAD.U32 R24, RZ, RZ, UR6 ;  /* 0x00000006ff187e24 */ /* 0x000fc8000f8e00ff */
[----:B------:R-:W-:-:S05]  /*8720*/  @P0 IMAD.SHL.U32 R24, R24, 0x8, RZ ;  /* 0x0000000818180824 */ /* 0x000fca00078e00ff */
[----:B------:R-:W-:-:S04]  /*8730*/  @P0 LOP3.LUT R24, R24, 0x18, RZ, 0xc0, !PT ;  /* 0x0000001818180812 */ /* 0x000fc800078ec0ff */
[----:B------:R-:W-:-:S04]  /*8740*/  @P0 IADD3 R24, R25, 0x20, R24 ;  /* 0x0000002019180810 */ /* 0x000fc80007ffe018 */
[----:B---3--:R-:W-:Y:S02]  /*8750*/  @P0 PRMT R24, R0, 0x654, R24 ;  /* 0x0000065400180816 */ /* 0x008fe40000000018 */
[----:B------:R2:W5:Y:S01]  /*8760*/  LDL.LU R0, [R1+0x188] ;  /* 0x0001880001007983 */ /* 0x0005620000300800 */
[----:B------:R-:W-:Y:S01]  /*8770*/  UISETP.GT.U32.AND UP0, UPT, UR7, 0x1, UPT ;  /* 0x000000010700788c */ /* 0x000fe2000bf04070 */
[----:B------:R2:W-:Y:S05]  /*8780*/  @P0 SYNCS.ARRIVE.TRANS64.RED.A1T0 RZ, [R24+URZ], RZ ;  /* 0x000000ff18ff09a7 */ /* 0x0005ea000810043f */
[----:B------:R-:W-:-:S13]  /*8790*/  PLOP3.LUT P0, PT, PT, PT, UP0, 0x80, 0x0 ;  /* 0x000000000000781c */ /* 0x000fda0003f0f008 */
[----:B--2---:R-:W-:Y:S05]  /*87a0*/  @P0 BRA `(.L_x_33) ;  /* 0x0000000000040947 */ /* 0x004fea0003800000 */
[----:B------:R-:W-:Y:S01]  /*87b0*/  BPT.TRAP 0x1 ;  /* 0x000000040000795c */ /* 0x000fe20000300000 */
.L_x_33:
[----:B------:R2:W-:Y:S01]  /*87c0*/  STL [R1+0x190], R3 ;  /* 0x0001900301007387 */ /* 0x0005e20000100800 */
[----:B------:R-:W0:Y:S01]  /*87d0*/  LDC R28, c[0x0][0x288] ;  /* 0x0000a200ff1c7b82 */ /* 0x000e220000000800 */
[----:B------:R-:W-:Y:S02]  /*87e0*/  ULDC UR6, c[0x0][0x284] ;  /* 0x0000a10000067ab9 */ /* 0x000fe40000000800 */
[----:B--2---:R-:W2:Y:S04]  /*87f0*/  LDL.LU R3, [R1+0x180] ;  /* 0x0001800001037983 */ /* 0x004ea80000300800 */
[----:B-----5:R1:W-:Y:S04]  /*8800*/  STL [R1+0x18c], R2 ;  /* 0x00018c0201007387 */ /* 0x0203e80000100800 */
[----:B-1----:R-:W3:Y:S04]  /*8810*/  LDL.LU R2, [R1+0x184] ;  /* 0x0001840001027983 */ /* 0x002ee80000300800 */
[----:B------:R1:W-:Y:S02]  /*8820*/  STL [R1+0x188], R0 ;  /* 0x0001880001007387 */ /* 0x0003e40000100800 */
[----:B-1----:R-:W1:Y:S02]  /*8830*/  S2R R0, SR_TID.X ;  /* 0x0000000000007919 */ /* 0x002e640000002100 */
[----:B-1----:R-:W-:-:S02]  /*8840*/  SHF.R.U32.HI R24, RZ, 0x2, R0 ;  /* 0x00000002ff187819 */ /* 0x002fc40000011600 */
[----:B------:R-:W-:Y:S02]  /*8850*/  SHF.R.U32.HI R27, RZ, 0x7, R0 ;  /* 0x00000007ff1b7819 */ /* 0x000fe40000011600 */
[----:B------:R-:W-:Y:S01]  /*8860*/  LOP3.LUT R25, R24, 0x7, RZ, 0xc0, !PT ;  /* 0x0000000718197812 */ /* 0x000fe200078ec0ff */
[C---:B------:R-:W-:Y:S01]  /*8870*/  IMAD.SHL.U32 R32, R0.reuse, 0x2, RZ ;  /* 0x0000000200207824 */ /* 0x040fe200078e00ff */
[----:B------:R-:W-:Y:S02]  /*8880*/  LOP3.LUT R24, R27, 0x1, RZ, 0xc0, !PT ;  /* 0x000000011b187812 */ /* 0x000fe400078ec0ff */
[C---:B------:R-:W-:Y:S02]  /*8890*/  LOP3.LUT R26, R0.reuse, 0x60, RZ, 0xc0, !PT ;  /* 0x00000060001a7812 */ /* 0x040fe400078ec0ff */
[----:B------:R-:W-:Y:S01]  /*88a0*/  LOP3.LUT R27, R0, 0x3, RZ, 0xc0, !PT ;  /* 0x00000003001b7812 */ /* 0x000fe200078ec0ff */
[----:B------:R-:W-:Y:S01]  /*88b0*/  IMAD.SHL.U32 R30, R24, 0x40, RZ ;  /* 0x00000040181e7824 */ /* 0x000fe200078e00ff */
[----:B------:R-:W-:-:S04]  /*88c0*/  SHF.R.U32.HI R26, RZ, 0x1, R26 ;  /* 0x00000001ff1a7819 */ /* 0x000fc8000001161a */
[----:B------:R-:W-:Y:S01]  /*88d0*/  IADD3 R29, RZ, -R26, -R25 ;  /* 0x8000001aff1d7210 */ /* 0x000fe20007ffe819 */
[----:B--2---:R-:W-:Y:S02]  /*88e0*/  IMAD R43, R3, 0xa0, RZ ;  /* 0x000000a0032b7824 */ /* 0x004fe400078e02ff */
[----:B------:R1:W5:Y:S02]  /*88f0*/  LDL.LU R3, [R1+0x190] ;  /* 0x0001900001037983 */ /* 0x0003640000300800 */
[----:B------:R-:W-:Y:S01]  /*8900*/  IMAD R29, R24, -0x40, R29 ;  /* 0xffffffc0181d7824 */ /* 0x000fe200078e021d */
[----:B------:R-:W-:Y:S01]  /*8910*/  LOP3.LUT R45, R30, 0x40, R25, 0xe2, !PT ;  /* 0x000000401e2d7812 */ /* 0x000fe200078ee219 */
[----:B0-----:R-:W-:Y:S01]  /*8920*/  IMAD R24, R27, -0x2, R28 ;  /* 0xfffffffe1b187824 */ /* 0x001fe200078e021c */
[----:B------:R-:W-:Y:S01]  /*8930*/  ISETP.GE.AND P0, PT, R43, R28, PT ;  /* 0x0000001c2b00720c */ /* 0x000fe20003f06270 */
[C---:B---3--:R-:W-:Y:S02]  /*8940*/  IMAD.SHL.U32 R44, R2.reuse, 0x100, RZ ;  /* 0x00000100022c7824 */ /* 0x048fe400078e00ff */
[----:B------:R-:W-:-:S02]  /*8950*/  IMAD.WIDE R40, R2, 0x100, RZ ;  /* 0x0000010002287825 */ /* 0x000fc400078e02ff */
[----:B------:R1:W5:Y:S04]  /*8960*/  LDL.LU R2, [R1+0x18c] ;  /* 0x00018c0001027983 */ /* 0x0003680000300800 */
[----:B------:R1:W5:Y:S01]  /*8970*/  LDL.LU R0, [R1+0x188] ;  /* 0x0001880001007983 */ /* 0x0003620000300800 */
[C---:B------:R-:W-:Y:S01]  /*8980*/  ISETP.GE.OR P0, PT, R44.reuse, UR6, P0 ;  /* 0x000000062c007c0c */ /* 0x040fe20008706670 */
[----:B------:R-:W-:Y:S01]  /*8990*/  IMAD.MOV.U32 R42, RZ, RZ, -0x1 ;  /* 0xffffffffff2a7424 */ /* 0x000fe200078e00ff */
[----:B------:R-:W-:Y:S02]  /*89a0*/  IADD3 R44, -R44, UR6, R29 ;  /* 0x000000062c2c7c10 */ /* 0x000fe4000fffe11d */
[----:B------:R-:W-:Y:S01]  /*89b0*/  LOP3.LUT R32, R43, 0x6, R32, 0xf8, !PT ;  /* 0x000000062b207812 */ /* 0x000fe200078ef820 */
[----:B------:R-:W-:Y:S01]  /*89c0*/  IMAD.IADD R43, R24, 0x1, -R43 ;  /* 0x00000001182b7824 */ /* 0x000fe200078e0a2b */
[----:B------:R-:W-:-:S07]  /*89d0*/  LOP3.LUT R45, R40, R45, R26, 0xfe, !PT ;  /* 0x0000002d282d7212 */ /* 0x000fce00078efe1a */
[----:B-1----:R-:W-:Y:S05]  /*89e0*/  @P0 BRA `(.L_x_35) ;  /* 0x000000b8008c0947 */ /* 0x002fea0003800000 */
[----:B------:R-:W0:Y:S01]  /*89f0*/  LDC.64 R28, c[0x0][0x5c8] ;  /* 0x00017200ff1c7b82 */ /* 0x000e220000000a00 */
[----:B------:R-:W-:Y:S01]  /*8a00*/  USHF.R.S32.HI UR11, URZ, 0x1f, UR14 ;  /* 0x0000001f3f0b7899 */ /* 0x000fe2000801140e */
[--C-:B------:R-:W-:Y:S01]  /*8a10*/  SHF.R.S32.HI R33, RZ, 0x1f, R32.reuse ;  /* 0x0000001fff217819 */ /* 0x100fe20000011420 */
[----:B------:R-:W-:Y:S01]  /*8a20*/  ULDC.64 UR16, c[0x0][0x5d0] ;  /* 0x0001740000107ab9 */ /* 0x000fe20000000a00 */
[----:B------:R-:W-:Y:S01]  /*8a30*/  BSSY B0, `(.L_x_35) ;  /* 0x0000b9e000007945 */ /* 0x000fe20003800000 */
[----:B------:R-:W-:Y:S02]  /*8a40*/  UIMAD UR6, UR11, UR16, URZ ;  /* 0x000000100b0672a4 */ /* 0x000fe4000f8e023f */
[----:B------:R-:W-:Y:S02]  /*8a50*/  IMAD.U32 R27, RZ, RZ, UR16 ;  /* 0x00000010ff1b7e24 */ /* 0x000fe4000f8e00ff */
[----:B------:R-:W-:Y:S02]  /*8a60*/  UIMAD UR6, UR14, UR17, UR6 ;  /* 0x000000110e0672a4 */ /* 0x000fe4000f8e0206 */
[----:B------:R-:W-:Y:S01]  /*8a70*/  IMAD.WIDE.U32 R26, R27, UR14, R32 ;  /* 0x0000000e1b1a7c25 */ /* 0x000fe2000f8e0020 */
[----:B------:R-:W-:-:S03]  /*8a80*/  ULDC.64 UR16, c[0x0][0x5c0] ;  /* 0x0001700000107ab9 */ /* 0x000fc60000000a00 */
[----:B------:R-:W-:Y:S02]  /*8a90*/  VIADD R27, R27, UR6 ;  /* 0x000000061b1b7c36 */ /* 0x000fe40008000000 */
[-C--:B0-----:R-:W-:Y:S01]  /*8aa0*/  IMAD R24, R41, R28.reuse, RZ ;  /* 0x0000001c29187224 */ /* 0x081fe200078e02ff */
[----:B------:R-:W-:Y:S01]  /*8ab0*/  SHF.L.U64.HI R34, R28, 0x3, R29 ;  /* 0x000000031c227819 */ /* 0x000fe2000001021d */
[----:B------:R-:W-:-:S04]  /*8ac0*/  IMAD.WIDE.U32 R26, R45, R28, R26 ;  /* 0x0000001c2d1a7225 */ /* 0x000fc800078e001a */
[----:B------:R-:W-:Y:S01]  /*8ad0*/  IMAD R25, R45, R29, R24 ;  /* 0x0000001d2d197224 */ /* 0x000fe200078e0218 */
[----:B------:R-:W-:Y:S01]  /*8ae0*/  IADD3 R24, P2, R26, UR16, RZ ;  /* 0x000000101a187c10 */ /* 0x000fe2000ff5e0ff */
[C---:B------:R-:W-:Y:S01]  /*8af0*/  IMAD.SHL.U32 R35, R28.reuse, 0x8, RZ ;  /* 0x000000081c237824 */ /* 0x040fe200078e00ff */
[----:B------:R-:W-:Y:S01]  /*8b00*/  LEA R30, P3, R28, R26, 0x7 ;  /* 0x0000001a1c1e7211 */ /* 0x000fe200078638ff */
[----:B------:R-:W-:-:S03]  /*8b10*/  IMAD.IADD R27, R27, 0x1, R25 ;  /* 0x000000011b1b7824 */ /* 0x000fc600078e0219 */
[----:B------:R-:W-:Y:S02]  /*8b20*/  IADD3 R26, P1, P0, R26, UR16, R35 ;  /* 0x000000101a1a7c10 */ /* 0x000fe4000f83e023 */
[----:B------:R-:W-:Y:S02]  /*8b30*/  IADD3.X R25, R27, UR17, RZ, P2, !PT ;  /* 0x000000111b197c10 */ /* 0x000fe400097fe4ff */
[----:B------:R-:W-:Y:S02]  /*8b40*/  FSETP.NEU.AND P2, PT, RZ, UR8, PT ;  /* 0x00000008ff007c0b */ /* 0x000fe4000bf4d000 */
[----:B------:R-:W-:Y:S02]  /*8b50*/  LEA.HI.X R31, R28, R27, R29, 0x7, P3 ;  /* 0x0000001b1c1f7211 */ /* 0x000fe400018f3c1d */
[C---:B------:R-:W-:Y:S02]  /*8b60*/  IADD3 R28, P3, R30.reuse, UR16, RZ ;  /* 0x000000101e1c7c10 */ /* 0x040fe4000ff7e0ff */
[----:B------:R-:W-:-:S02]  /*8b70*/  IADD3 R30, P5, P6, R30, UR16, R35 ;  /* 0x000000101e1e7c10 */ /* 0x000fc4000febe023 */
[----:B------:R-:W-:Y:S02]  /*8b80*/  IADD3.X R29, R31, UR17, RZ, P3, !PT ;  /* 0x000000111f1d7c10 */ /* 0x000fe40009ffe4ff */
[--C-:B------:R-:W-:Y:S02]  /*8b90*/  IADD3.X R27, R27, UR17, R34.reuse, P1, P0 ;  /* 0x000000111b1b7c10 */ /* 0x100fe40008fe0422 */
[----:B------:R-:W-:Y:S01]  /*8ba0*/  IADD3.X R31, R31, UR17, R34, P5, P6 ;  /* 0x000000111f1f7c10 */ /* 0x000fe2000afec422 */
[----:B------:R-:W-:Y:S06]  /*8bb0*/  @!P2 BRA `(.L_x_36) ;  /* 0x000000880094a947 */ /* 0x000fec0003800000 */
[----:B------:R-:W-:Y:S01]  /*8bc0*/  ULDC.64 UR16, c[0x0][0x5b8] ;  /* 0x00016e0000107ab9 */ /* 0x000fe20000000a00 */
[----:B------:R-:W-:Y:S01]  /*8bd0*/  ISETP.GE.AND P3, PT, R44, 0x1, PT ;  /* 0x000000012c00780c */ /* 0x000fe20003f66270 */
[----:B------:R-:W-:Y:S02]  /*8be0*/  UIMAD UR6, UR11, UR16, URZ ;  /* 0x000000100b0672a4 */ /* 0x000fe4000f8e023f */
[----:B------:R-:W-:Y:S01]  /*8bf0*/  IMAD.U32 R35, RZ, RZ, UR16 ;  /* 0x00000010ff237e24 */ /* 0x000fe2000f8e00ff */
[----:B------:R-:W-:Y:S01]  /*8c00*/  BSSY B1, `(.L_x_37) ;  /* 0x0000010000017945 */ /* 0x000fe20003800000 */
[----:B------:R-:W-:Y:S01]  /*8c10*/  ISETP.LT.OR P1, PT, R43, 0x1, !P3 ;  /* 0x000000012b00780c */ /* 0x000fe20005f21670 */
[----:B------:R-:W-:Y:S02]  /*8c20*/  UIMAD UR6, UR14, UR17, UR6 ;  /* 0x000000110e0672a4 */ /* 0x000fe4000f8e0206 */
[----:B------:R-:W-:Y:S01]  /*8c30*/  IMAD.WIDE.U32 R32, R35, UR14, R32 ;  /* 0x0000000e23207c25 */ /* 0x000fe2000f8e0020 */
[----:B------:R-:W-:Y:S01]  /*8c40*/  ULDC.64 UR14, c[0x0][0x5b0] ;  /* 0x00016c00000e7ab9 */ /* 0x000fe20000000a00 */
[----:B------:R-:W-:-:S02]  /*8c50*/  ULDC.64 UR16, c[0x0][0x5a8] ;  /* 0x00016a0000107ab9 */ /* 0x000fc40000000a00 */
[----:B------:R-:W-:Y:S02]  /*8c60*/  IMAD.MOV.U32 R38, RZ, RZ, R32 ;  /* 0x000000ffff267224 */ /* 0x000fe400078e0020 */
[----:B------:R-:W-:Y:S02]  /*8c70*/  VIADD R39, R33, UR6 ;  /* 0x0000000621277c36 */ /* 0x000fe40008000000 */
[----:B------:R-:W-:Y:S02]  /*8c80*/  IMAD R34, R41, UR14, RZ ;  /* 0x0000000e29227c24 */ /* 0x000fe4000f8e02ff */
[----:B------:R-:W-:-:S04]  /*8c90*/  IMAD.WIDE.U32 R32, R45, UR14, R38 ;  /* 0x0000000e2d207c25 */ /* 0x000fc8000f8e0026 */
[--C-:B------:R-:W-:Y:S01]  /*8ca0*/  IMAD R35, R45, UR15, R34.reuse ;  /* 0x0000000f2d237c24 */ /* 0x100fe2000f8e0222 */
[----:B------:R-:W-:Y:S02]  /*8cb0*/  IADD3 R32, P0, R32, UR16, RZ ;  /* 0x0000001020207c10 */ /* 0x000fe4000ff1e0ff */
[----:B------:R-:W-:Y:S02]  /*8cc0*/  PRMT R34, RZ, 0x7610, R34 ;  /* 0x00007610ff227816 */ /* 0x000fe40000000022 */
[----:B------:R-:W-:Y:S01]  /*8cd0*/  IADD3.X R33, R33, UR17, R35, P0, !PT ;  /* 0x0000001121217c10 */ /* 0x000fe200087fe423 */
[----:B------:R-:W-:Y:S08]  /*8ce0*/  @P1 BRA `(.L_x_38) ;  /* 0x0000000000041947 */ /* 0x000ff00003800000 */
[----:B------:R0:W5:Y:S02]  /*8cf0*/  LDG.E.U8 R34, desc[UR40][R32.64] ;  /* 0x0000002820227981 */ /* 0x000164000c1e1100 */
.L_x_38:
[----:B------:R-:W-:Y:S05]  /*8d00*/  BSYNC B1 ;  /* 0x0000000000017941 */ /* 0x000fea0003800000 */
.L_x_37:
[----:B-----5:R-:W-:Y:S01]  /*8d10*/  LOP3.LUT R34, R34, 0xff, RZ, 0xc0, !PT ;  /* 0x000000ff22227812 */ /* 0x020fe200078ec0ff */
[----:B------:R-:W-:Y:S01]  /*8d20*/  BSSY B1, `(.L_x_39) ;  /* 0x000000b000017945 */ /* 0x000fe20003800000 */
[----:B------:R-:W-:Y:S02]  /*8d30*/  ISETP.LT.OR P0, PT, R43, 0x2, !P3 ;  /* 0x000000022b00780c */ /* 0x000fe40005f01670 */
[----:B------:R-:W-:-:S05]  /*8d40*/  F2FP.F16.E4M3.UNPACK_B R34, R34 ;  /* 0x00000022ff22723e */ /* 0x000fca00020006ff */
[----:B------:R-:W-:-:S05]  /*8d50*/  HADD2.F32 R34, -RZ, R34.H0_H0 ;  /* 0x20000022ff227230 */ /* 0x000fca0000004100 */
[----:B------:R-:W-:Y:S01]  /*8d60*/  FMUL R35, R34, UR8 ;  /* 0x0000000822237c20 */ /* 0x000fe20008400000 */
[----:B------:R-:W-:-:S03]  /*8d70*/  PRMT R34, RZ, 0x7610, R34 ;  /* 0x00007610ff227816 */ /* 0x000fc60000000022 */
[----:B------:R-:W-:-:S05]  /*8d80*/  FFMA R35, R228, UR13, R35 ;  /* 0x0000000de4237c23 */ /* 0x000fca0008000023 */
[----:B------:R-:W-:-:S05]  /*8d90*/  F2FP.SATFINITE.E4M3.F32.PACK_AB_MERGE_C R35, RZ, R35, RZ ;  /* 0x00000023ff23723e */ /* 0x000fca00048070ff */
[----:B------:R1:W-:Y:S01]  /*8da0*/  @!P1 STG.E.U8 desc[UR40][R24.64], R35 ;  /* 0x0000002318009986 */ /* 0x0003e2000c101128 */
[----:B------:R-:W-:Y:S05]  /*8db0*/  @P0 BRA `(.L_x_40) ;  /* 0x0000000000040947 */ /* 0x000fea0003800000 */
[----:B------:R2:W5:Y:S02]  /*8dc0*/  LDG.E.U8 R34, desc[UR40][R32.64+0x1] ;  /* 0x0000012820227981 */ /* 0x000564000c1e1100 */
.L_x_40:
[----:B------:R-:W-:Y:S05]  /*8dd0*/  BSYNC B1 ;  /* 0x0000000000017941 */ /* 0x000fea0003800000 */
.L_x_39:
[----:B-----5:R-:W-:Y:S01]  /*8de0*/  LOP3.LUT R34, R34, 0xff, RZ, 0xc0, !PT ;  /* 0x000000ff22227812 */ /* 0x020fe200078ec0ff */
[----:B------:R-:W-:Y:S01]  /*8df0*/  BSSY B1, `(.L_x_41) ;  /* 0x0000013000017945 */ /* 0x000fe20003800000 */
[----:B------:R-:W-:Y:S02]  /*8e00*/  IADD3 R37, P1, R45, 0x8, RZ ;  /* 0x000000082d257810 */ /* 0x000fe40007f3e0ff */
[----:B------:R-:W-:Y:S02]  /*8e10*/  F2FP.F16.E4M3.UNPACK_B R34, R34 ;  /* 0x00000022ff22723e */ /* 0x000fe400020006ff */
[----:B------:R-:W-:Y:S01]  /*8e20*/  ISETP.GE.AND P2, PT, R44, 0x9, PT ;  /* 0x000000092c00780c */ /* 0x000fe20003f46270 */
[----:B-1----:R-:W-:Y:S02]  /*8e30*/  IMAD.X R35, RZ, RZ, R41, P1 ;  /* 0x000000ffff237224 */ /* 0x002fe400008e0629 */
[----:B------:R-:W-:Y:S01]  /*8e40*/  HADD2.F32 R34, -RZ, R34.H0_H0 ;  /* 0x20000022ff227230 */ /* 0x000fe20000004100 */
[----:B------:R-:W-:Y:S01]  /*8e50*/  ISETP.LT.OR P5, PT, R43, 0x1, !P2 ;  /* 0x000000012b00780c */ /* 0x000fe200057a1670 */
[----:B------:R-:W-:-:S03]  /*8e60*/  IMAD R46, R35, UR14, RZ ;  /* 0x0000000e232e7c24 */ /* 0x000fc6000f8e02ff */
[----:B------:R-:W-:Y:S01]  /*8e70*/  FMUL R36, R34, UR8 ;  /* 0x0000000822247c20 */ /* 0x000fe20008400000 */
[----:B------:R-:W-:-:S04]  /*8e80*/  IMAD.WIDE.U32 R34, R37, UR14, R38 ;  /* 0x0000000e25227c25 */ /* 0x000fc8000f8e0026 */
[----:B------:R-:W-:Y:S01]  /*8e90*/  FFMA R36, R227, UR13, R36 ;  /* 0x0000000de3247c23 */ /* 0x000fe20008000024 */
[----:B------:R-:W-:Y:S01]  /*8ea0*/  IMAD R37, R37, UR15, R46 ;  /* 0x0000000f25257c24 */ /* 0x000fe2000f8e022e */
[----:B------:R-:W-:-:S03]  /*8eb0*/  IADD3 R34, P1, R34, UR16, RZ ;  /* 0x0000001022227c10 */ /* 0x000fc6000ff3e0ff */
[----:B------:R-:W-:Y:S02]  /*8ec0*/  F2FP.SATFINITE.E4M3.F32.PACK_AB_MERGE_C R47, RZ, R36, RZ ;  /* 0x00000024ff2f723e */ /* 0x000fe400048070ff */
[----:B------:R-:W-:Y:S02]  /*8ed0*/  IADD3.X R35, R35, UR17, R37, P1, !PT ;  /* 0x0000001123237c10 */ /* 0x000fe40008ffe425 */
[----:B------:R-:W-:Y:S01]  /*8ee0*/  PRMT R36, RZ, 0x7610, R36 ;  /* 0x00007610ff247816 */ /* 0x000fe20000000024 */
[----:B------:R1:W-:Y:S01]  /*8ef0*/  @!P0 STG.E.U8 desc[UR40][R24.64+0x1], R47 ;  /* 0x0000012f18008986 */ /* 0x0003e2000c101128 */
[----:B------:R-:W-:Y:S05]  /*8f00*/  @P5 BRA `(.L_x_42) ;  /* 0x0000000000045947 */ /* 0x000fea0003800000 */
[----:B------:R3:W5:Y:S02]  /*8f10*/  LDG.E.U8 R36, desc[UR40][R34.64] ;  /* 0x0000002822247981 */ /* 0x000764000c1e1100 */
.L_x_42:
[----:B------:R-:W-:Y:S05]  /*8f20*/  BSYNC B1 ;  /* 0x0000000000017941 */ /* 0x000fea0003800000 */
.L_x_41:
        /* <DEDUP_REMOVED lines=12> */
.L_x_44:
[----:B------:R-:W-:Y:S05]  /*8ff0*/  BSYNC B1 ;  /* 0x0000000000017941 */ /* 0x000fea0003800000 */
.L_x_43:
[----:B-----5:R-:W-:Y:S01]  /*9000*/  LOP3.LUT R36, R36, 0xff, RZ, 0xc0, !PT ;  /* 0x000000ff24247812 */ /* 0x020fe200078ec0ff */
[----:B------:R-:W-:Y:S01]  /*9010*/  BSSY B1, `(.L_x_45) ;  /* 0x000000b000017945 */ /* 0x000fe20003800000 */
[----:B------:R-:W-:Y:S02]  /*9020*/  ISETP.LT.OR P1, PT, R43, 0x9, !P3 ;  /* 0x000000092b00780c */ /* 0x000fe40005f21670 */
[----:B------:R-:W-:-:S05]  /*9030*/  F2FP.F16.E4M3.UNPACK_B R36, R36 ;  /* 0x00000024ff24723e */ /* 0x000fca00020006ff */
[----:B------:R-:W-:-:S05]  /*9040*/  HADD2.F32 R36, -RZ, R36.H0_H0 ;  /* 0x20000024ff247230 */ /* 0x000fca0000004100 */
[----:B------:R-:W-:-:S04]  /*9050*/  FMUL R36, R36, UR8 ;  /* 0x0000000824247c20 */ /* 0x000fc80008400000 */
[----:B------:R-:W-:-:S05]  /*9060*/  FFMA R36, R225, UR13, R36 ;  /* 0x0000000de1247c23 */ /* 0x000fca0008000024 */
[----:B0-----:R-:W-:Y:S02]  /*9070*/  F2FP.SATFINITE.E4M3.F32.PACK_AB_MERGE_C R37, RZ, R36, RZ ;  /* 0x00000024ff25723e */ /* 0x001fe400048070ff */
[----:B------:R-:W-:-:S03]  /*9080*/  PRMT R36, RZ, 0x7610, R36 ;  /* 0x00007610ff247816 */ /* 0x000fc60000000024 */
[----:B------:R0:W-:Y:S01]  /*9090*/  @!P0 STG.E.U8 desc[UR40][R26.64+0x1], R37 ;  /* 0x000001251a008986 */ /* 0x0001e2000c101128 */
[----:B------:R-:W-:Y:S05]  /*90a0*/  @P1 BRA `(.L_x_46) ;  /* 0x0000000000041947 */ /* 0x000fea0003800000 */
[----:B------:R0:W5:Y:S02]  /*90b0*/  LDG.E.U8 R36, desc[UR40][R32.64+0x8] ;  /* 0x0000082820247981 */ /* 0x000164000c1e1100 */
.L_x_46:
[----:B------:R-:W-:Y:S05]  /*90c0*/  BSYNC B1 ;  /* 0x0000000000017941 */ /* 0x000fea0003800000 */
.L_x_45:
[----:B-----5:R-:W-:Y:S01]  /*90d0*/  LOP3.LUT R36, R36, 0xff, RZ, 0xc0, !PT ;  /* 0x000000ff24247812 */ /* 0x020fe200078ec0ff */
[----:B------:R-:W-:Y:S01]  /*90e0*/  BSSY B1, `(.L_x_47) ;  /* 0x000000b000017945 */ /* 0x000fe20003800000 */
[----:B------:R-:W-:Y:S02]  /*90f0*/  ISETP.LT.OR P0, PT, R43, 0xa, !P3 ;  /* 0x0000000a2b00780c */ /* 0x000fe40005f01670 */
[----:B------:R-:W-:-:S05]  /*9100*/  F2FP.F16.E4M3.UNPACK_B R36, R36 ;  /* 0x00000024ff24723e */ /* 0x000fca00020006ff */
[----:B------:R-:W-:-:S05]  /*9110*/  HADD2.F32 R36, -RZ, R36.H0_H0 ;  /* 0x20000024ff247230 */ /* 0x000fca0000004100 */
[----:B0-----:R-:W-:Y:S01]  /*9120*/  FMUL R37, R36, UR8 ;  /* 0x0000000824257c20 */ /* 0x001fe20008400000 */
[----:B------:R-:W-:-:S03]  /*9130*/  PRMT R36, RZ, 0x7610, R36 ;  /* 0x00007610ff247816 */ /* 0x000fc60000000024 */
[----:B------:R-:W-:-:S05]  /*9140*/  FFMA R37, R224, UR13, R37 ;  /* 0x0000000de0257c23 */ /* 0x000fca0008000025 */
[----:B------:R-:W-:-:S05]  /*9150*/  F2FP.SATFINITE.E4M3.F32.PACK_AB_MERGE_C R37, RZ, R37, RZ ;  /* 0x00000025ff25723e */ /* 0x000fca00048070ff */
[----:B------:R0:W-:Y:S01]  /*9160*/  @!P1 STG.E.U8 desc[UR40][R24.64+0x8], R37 ;  /* 0x0000082518009986 */ /* 0x0001e2000c101128 */
[----:B------:R-:W-:Y:S05]  /*9170*/  @P0 BRA `(.L_x_48) ;  /* 0x0000000000040947 */ /* 0x000fea0003800000 */
[----:B------:R0:W5:Y:S02]  /*9180*/  LDG.E.U8 R36, desc[UR40][R32.64+0x9] ;  /* 0x0000092820247981 */ /* 0x000164000c1e1100 */
.L_x_48:
[----:B------:R-:W-:Y:S05]  /*9190*/  BSYNC B1 ;  /* 0x0000000000017941 */ /* 0x000fea0003800000 */
.L_x_47:
        /* <DEDUP_REMOVED lines=12> */
.L_x_50:
[----:B------:R-:W-:Y:S05]  /*9260*/  BSYNC B1 ;  /* 0x0000000000017941 */ /* 0x000fea0003800000 */
.L_x_49:
        /* <DEDUP_REMOVED lines=12> */
.L_x_52:
[----:B------:R-:W-:Y:S05]  /*9330*/  BSYNC B1 ;  /* 0x0000000000017941 */ /* 0x000fea0003800000 */
.L_x_51:
        /* <DEDUP_REMOVED lines=12> */
.L_x_54:
[----:B------:R-:W-:Y:S05]  /*9400*/  BSYNC B1 ;  /* 0x0000000000017941 */ /* 0x000fea0003800000 */
.L_x_53:
        /* <DEDUP_REMOVED lines=12> */
.L_x_56:
[----:B------:R-:W-:Y:S05]  /*94d0*/  BSYNC B1 ;  /* 0x0000000000017941 */ /* 0x000fea0003800000 */
.L_x_55:
        /* <DEDUP_REMOVED lines=12> */
.L_x_58:
[----:B------:R-:W-:Y:S05]  /*95a0*/  BSYNC B1 ;  /* 0x0000000000017941 */ /* 0x000fea0003800000 */
.L_x_57:
        /* <DEDUP_REMOVED lines=12> */
.L_x_60:
[----:B------:R-:W-:Y:S05]  /*9670*/  BSYNC B1 ;  /* 0x0000000000017941 */ /* 0x000fea0003800000 */
.L_x_59:
        /* <DEDUP_REMOVED lines=12> */
.L_x_62:
[----:B------:R-:W-:Y:S05]  /*9740*/  BSYNC B1 ;  /* 0x0000000000017941 */ /* 0x000fea0003800000 */
.L_x_61:
        /* <DEDUP_REMOVED lines=12> */
.L_x_64:
[----:B------:R-:W-:Y:S05]  /*9810*/  BSYNC B1 ;  /* 0x0000000000017941 */ /* 0x000fea0003800000 */
.L_x_63:
        /* <DEDUP_REMOVED lines=12> */
.L_x_66:
[----:B------:R-:W-:Y:S05]  /*98e0*/  BSYNC B1 ;  /* 0x0000000000017941 */ /* 0x000fea0003800000 */
.L_x_65:
        /* <DEDUP_REMOVED lines=12> */
.L_x_68:
[----:B------:R-:W-:Y:S05]  /*99b0*/  BSYNC B1 ;  /* 0x0000000000017941 */ /* 0x000fea0003800000 */
.L_x_67:
[----:B-----5:R-:W-:Y:S01]  /*99c0*/  LOP3.LUT R36, R36, 0xff, RZ, 0xc0, !PT ;  /* 0x000000ff24247812 */ /* 0x020fe200078ec0ff */
[----:B------:R-:W-:Y:S01]  /*99d0*/  BSSY B1, `(.L_x_69) ;  /* 0x0000013000017945 */ /* 0x000fe20003800000 */
[----:B-1----:R-:W-:Y:S02]  /*99e0*/  IADD3 R47, P0, R45, 0x80, RZ ;  /* 0x000000802d2f7810 */ /* 0x002fe40007f1e0ff */
[----:B------:R-:W-:Y:S02]  /*99f0*/  F2FP.F16.E4M3.UNPACK_B R36, R36 ;  /* 0x00000024ff24723e */ /* 0x000fe400020006ff */
[----:B------:R-:W-:Y:S01]  /*9a00*/  ISETP.GE.AND P1, PT, R44, 0x81, PT ;  /* 0x000000812c00780c */ /* 0x000fe20003f26270 */
[----:B0-----:R-:W-:Y:S02]  /*9a10*/  IMAD.X R37, RZ, RZ, R41, P0 ;  /* 0x000000ffff257224 */ /* 0x001fe400000e0629 */
        /* <DEDUP_REMOVED lines=14> */
.L_x_70:
[----:B------:R-:W-:Y:S05]  /*9b00*/  BSYNC B1 ;  /* 0x0000000000017941 */ /* 0x000fea0003800000 */
.L_x_69:
        /* <DEDUP_REMOVED lines=12> */
.L_x_72:
[----:B------:R-:W-:Y:S05]  /*9bd0*/  BSYNC B1 ;  /* 0x0000000000017941 */ /* 0x000fea0003800000 */
.L_x_71:
[----:B-----5:R-:W-:Y:S01]  /*9be0*/  LOP3.LUT R46, R46, 0xff, RZ, 0xc0, !PT ;  /* 0x000000ff2e2e7812 */ /* 0x020fe200078ec0ff */
[----:B------:R-:W-:Y:S01]  /*9bf0*/  BSSY B1, `(.L_x_73) ;  /* 0x0000013000017945 */ /* 0x000fe20003800000 */
[----:B------:R-:W-:Y:S02]  /*9c00*/  IADD3 R45, P0, R45, 0x88, RZ ;  /* 0x000000882d2d7810 */ /* 0x000fe40007f1e0ff */
[----:B------:R-:W-:-:S03]  /*9c10*/  F2FP.F16.E4M3.UNPACK_B R46, R46 ;  /* 0x0000002eff2e723e */ /* 0x000fc600020006ff */
[----:B------:R-:W-:Y:S01]  /*9c20*/  IMAD.X R40, RZ, RZ, R41, P0 ;  /* 0x000000ffff287224 */ /* 0x000fe200000e0629 */
[----:B------:R-:W-:Y:S01]  /*9c30*/  ISETP.GE.AND P0, PT, R44, 0x89, PT ;  /* 0x000000892c00780c */ /* 0x000fe20003f06270 */
[----:B------:R-:W-:Y:S02]  /*9c40*/  HADD2.F32 R46, -RZ, R46.H0_H0 ;  /* 0x2000002eff2e7230 */ /* 0x000fe40000004100 */
[----:B------:R-:W-:Y:S02]  /*9c50*/  IMAD R40, R40, UR14, RZ ;  /* 0x0000000e28287c24 */ /* 0x000fe4000f8e02ff */
[----:B------:R-:W-:-:S04]  /*9c60*/  IMAD.WIDE.U32 R38, R45, UR14, R38 ;  /* 0x0000000e2d267c25 */ /* 0x000fc8000f8e0026 */
[----:B------:R-:W-:Y:S01]  /*9c70*/  FMUL R46, R46, UR8 ;  /* 0x000000082e2e7c20 */ /* 0x000fe20008400000 */
[----:B------:R-:W-:-:S03]  /*9c80*/  IMAD R45, R45, UR15, R40 ;  /* 0x0000000f2d2d7c24 */ /* 0x000fc6000f8e0228 */
[----:B------:R-:W-:Y:S01]  /*9c90*/  FFMA R46, R211, UR13, R46 ;  /* 0x0000000dd32e7c23 */ /* 0x000fe2000800002e */
[----:B------:R-:W-:Y:S02]  /*9ca0*/  IADD3 R38, P6, R38, UR16, RZ ;  /* 0x0000001026267c10 */ /* 0x000fe4000ffde0ff */
[----:B------:R-:W-:Y:S02]  /*9cb0*/  PRMT R40, RZ, 0x7610, R40 ;  /* 0x00007610ff287816 */ /* 0x000fe40000000028 */
[----:B------:R-:W-:Y:S02]  /*9cc0*/  F2FP.SATFINITE.E4M3.F32.PACK_AB_MERGE_C R41, RZ, R46, RZ ;  /* 0x0000002eff29723e */ /* 0x000fe400048070ff */
[----:B------:R-:W-:-:S03]  /*9cd0*/  IADD3.X R39, R39, UR17, R45, P6, !PT ;  /* 0x0000001127277c10 */ /* 0x000fc6000b7fe42d */
[----:B------:R0:W-:Y:S01]  /*9ce0*/  @!P5 STG.E.U8 desc[UR40][R28.64+0x1], R41 ;  /* 0x000001291c00d986 */ /* 0x0001e2000c101128 */
[----:B------:R-:W-:-:S13]  /*9cf0*/  ISETP.LT.OR P5, PT, R43, 0x1, !P0 ;  /* 0x000000012b00780c */ /* 0x000fda00047a1670 */
[----:B0-----:R-:W-:Y:S05]  /*9d00*/  @P5 BRA `(.L_x_74) ;  /* 0x0000000000045947 */ /* 0x001fea0003800000 */
[----:B------:R0:W5:Y:S02]  /*9d10*/  LDG.E.U8 R40, desc[UR40][R38.64] ;  /* 0x0000002826287981 */ /* 0x000164000c1e1100 */
.L_x_74:
[----:B------:R-:W-:Y:S05]  /*9d20*/  BSYNC B1 ;  /* 0x0000000000017941 */ /* 0x000fea0003800000 */
.L_x_73:
        /* <DEDUP_REMOVED lines=12> */
.L_x_76:
[----:B------:R-:W-:Y:S05]  /*9df0*/  BSYNC B1 ;  /* 0x0000000000017941 */ /* 0x000fea0003800000 */
.L_x_75:
        /* <DEDUP_REMOVED lines=12> */
.L_x_78:
[----:B------:R-:W-:Y:S05]  /*9ec0*/  BSYNC B1 ;  /* 0x0000000000017941 */ /* 0x000fea0003800000 */
.L_x_77:
        /* <DEDUP_REMOVED lines=12> */
.L_x_80:
[----:B------:R-:W-:Y:S05]  /*9f90*/  BSYNC B1 ;  /* 0x0000000000017941 */ /* 0x000fea0003800000 */
.L_x_79:
        /* <DEDUP_REMOVED lines=12> */
.L_x_82:
[----:B------:R-:W-:Y:S05]  /*a060*/  BSYNC B1 ;  /* 0x0000000000017941 */ /* 0x000fea0003800000 */
.L_x_81:
        /* <DEDUP_REMOVED lines=12> */
.L_x_84:
[----:B------:R-:W-:Y:S05]  /*a130*/  BSYNC B1 ;  /* 0x0000000000017941 */ /* 0x000fea0003800000 */
.L_x_83:
        /* <DEDUP_REMOVED lines=12> */
.L_x_86:
[----:B------:R-:W-:Y:S05]  /*a200*/  BSYNC B1 ;  /* 0x0000000000017941 */ /* 0x000fea0003800000 */
.L_x_85:
        /* <DEDUP_REMOVED lines=12> */
.L_x_88:
[----:B------:R-:W-:Y:S05]  /*a2d0*/  BSYNC B1 ;  /* 0x0000000000017941 */ /* 0x000fea0003800000 */
.L_x_87:
        /* <DEDUP_REMOVED lines=12> */
.L_x_90:
[----:B------:R-:W-:Y:S05]  /*a3a0*/  BSYNC B1 ;  /* 0x0000000000017941 */ /* 0x000fea0003800000 */
.L_x_89:
        /* <DEDUP_REMOVED lines=12> */
.L_x_92:
[----:B------:R-:W-:Y:S05]  /*a470*/  BSYNC B1 ;  /* 0x0000000000017941 */ /* 0x000fea0003800000 */
.L_x_91:
        /* <DEDUP_REMOVED lines=12> */
.L_x_94:
[----:B------:R-:W-:Y:S05]  /*a540*/  BSYNC B1 ;  /* 0x0000000000017941 */ /* 0x000fea0003800000 */
.L_x_93:
        /* <DEDUP_REMOVED lines=12> */
.L_x_96:
[----:B------:R-:W-:Y:S05]  /*a610*/  BSYNC B1 ;  /* 0x0000000000017941 */ /* 0x000fea0003800000 */
.L_x_95:
        /* <DEDUP_REMOVED lines=12> */
.L_x_98:
[----:B------:R-:W-:Y:S05]  /*a6e0*/  BSYNC B1 ;  /* 0x0000000000017941 */ /* 0x000fea0003800000 */
.L_x_97:
        /* <DEDUP_REMOVED lines=12> */
.L_x_100:
[----:B------:R-:W-:Y:S05]  /*a7b0*/  BSYNC B1 ;  /* 0x0000000000017941 */ /* 0x000fea0003800000 */
.L_x_99:
        /* <DEDUP_REMOVED lines=12> */
.L_x_102:
[----:B------:R-:W-:Y:S05]  /*a880*/  BSYNC B1 ;  /* 0x0000000000017941 */ /* 0x000fea0003800000 */
.L_x_101:
        /* <DEDUP_REMOVED lines=12> */
.L_x_104:
[----:B------:R-:W-:Y:S05]  /*a950*/  BSYNC B1 ;  /* 0x0000000000017941 */ /* 0x000fea0003800000 */
.L_x_103:
        /* <DEDUP_REMOVED lines=12> */
.L_x_106:
[----:B------:R-:W-:Y:S05]  /*aa20*/  BSYNC B1 ;  /* 0x0000000000017941 */ /* 0x000fea0003800000 */
.L_x_105:
        /* <DEDUP_REMOVED lines=12> */
.L_x_108:
[----:B------:R-:W-:Y:S05]  /*aaf0*/  BSYNC B1 ;  /* 0x0000000000017941 */ /* 0x000fea0003800000 */
.L_x_107:
        /* <DEDUP_REMOVED lines=12> */
.L_x_110:
[----:B------:R-:W-:Y:S05]  /*abc0*/  BSYNC B1 ;  /* 0x0000000000017941 */ /* 0x000fea0003800000 */
.L_x_109:
        /* <DEDUP_REMOVED lines=12> */
.L_x_112:
[----:B------:R-:W-:Y:S05]  /*ac90*/  BSYNC B1 ;  /* 0x0000000000017941 */ /* 0x000fea0003800000 */
.L_x_111:
        /* <DEDUP_REMOVED lines=12> */
.L_x_114:
[----:B------:R-:W-:Y:S05]  /*ad60*/  BSYNC B1 ;  /* 0x0000000000017941 */ /* 0x000fea0003800000 */
.L_x_113:
        /* <DEDUP_REMOVED lines=12> */
.L_x_116:
[----:B------:R-:W-:Y:S05]  /*ae30*/  BSYNC B1 ;  /* 0x0000000000017941 */ /* 0x000fea0003800000 */
.L_x_115:
        /* <DEDUP_REMOVED lines=12> */
.L_x_118:
[----:B------:R-:W-:Y:S05]  /*af00*/  BSYNC B1 ;  /* 0x0000000000017941 */ /* 0x000fea0003800000 */
.L_x_117:
        /* <DEDUP_REMOVED lines=12> */
.L_x_120:
[----:B------:R-:W-:Y:S05]  /*afd0*/  BSYNC B1 ;  /* 0x0000000000017941 */ /* 0x000fea0003800000 */
.L_x_119:
        /* <DEDUP_REMOVED lines=12> */
.L_x_122:
[----:B------:R-:W-:Y:S05]  /*b0a0*/  BSYNC B1 ;  /* 0x0000000000017941 */ /* 0x000fea0003800000 */
.L_x_121:
        /* <DEDUP_REMOVED lines=12> */
.L_x_124:
[----:B------:R-:W-:Y:S05]  /*b170*/  BSYNC B1 ;  /* 0x0000000000017941 */ /* 0x000fea0003800000 */
.L_x_123:
        /* <DEDUP_REMOVED lines=12> */
.L_x_126:
[----:B------:R-:W-:Y:S05]  /*b240*/  BSYNC B1 ;  /* 0x0000000000017941 */ /* 0x000fea0003800000 */
.L_x_125:
        /* <DEDUP_REMOVED lines=12> */
.L_x_128:
[----:B------:R-:W-:Y:S05]  /*b310*/  BSYNC B1 ;  /* 0x0000000000017941 */ /* 0x000fea0003800000 */
.L_x_127:
[----:B-----5:R-:W-:Y:S01]  /*b320*/  LOP3.LUT R40, R40, 0xff, RZ, 0xc0, !PT ;  /* 0x000000ff28287812 */ /* 0x020fe200078ec0ff */
[----:B------:R-:W-:Y:S01]  /*b330*/  BSSY B1, `(.L_x_129) ;  /* 0x000000b000017945 */ /* 0x000fe20003800000 */
[----:B------:R-:W-:Y:S02]  /*b340*/  ISETP.LT.OR P5, PT, R43, 0x39, !P2 ;  /* 0x000000392b00780c */ /* 0x000fe400057a1670 */
[----:B------:R-:W-:-:S05]  /*b350*/  F2FP.F16.E4M3.UNPACK_B R40, R40 ;  /* 0x00000028ff28723e */ /* 0x000fca00020006ff */
[----:B------:R-:W-:-:S05]  /*b360*/  HADD2.F32 R40, -RZ, R40.H0_H0 ;  /* 0x20000028ff287230 */ /* 0x000fca0000004100 */
[----:B------:R-:W-:-:S04]  /*b370*/  FMUL R40, R40, UR8 ;  /* 0x0000000828287c20 */ /* 0x000fc80008400000 */
[----:B------:R-:W-:Y:S01]  /*b380*/  FFMA R40, R23, UR13, R40 ;  /* 0x0000000d17287c23 */ /* 0x000fe20008000028 */
[----:B------:R-:W-:-:S04]  /*b390*/  PRMT R23, RZ, 0x7610, R23 ;  /* 0x00007610ff177816 */ /* 0x000fc80000000017 */
[----:B0-----:R-:W-:-:S05]  /*b3a0*/  F2FP.SATFINITE.E4M3.F32.PACK_AB_MERGE_C R41, RZ, R40, RZ ;  /* 0x00000028ff29723e */ /* 0x001fca00048070ff */
[----:B------:R0:W-:Y:S01]  /*b3b0*/  @!P6 STG.E.U8 desc[UR40][R24.64+0x39], R41 ;  /* 0x000039291800e986 */ /* 0x0001e2000c101128 */
[----:B------:R-:W-:Y:S05]  /*b3c0*/  @P5 BRA `(.L_x_130) ;  /* 0x0000000000045947 */ /* 0x000fea0003800000 */
[----:B------:R0:W5:Y:S02]  /*b3d0*/  LDG.E.U8 R23, desc[UR40][R34.64+0x38] ;  /* 0x0000382822177981 */ /* 0x000164000c1e1100 */
.L_x_130:
[----:B------:R-:W-:Y:S05]  /*b3e0*/  BSYNC B1 ;  /* 0x0000000000017941 */ /* 0x000fea0003800000 */
.L_x_129:
        /* <DEDUP_REMOVED lines=8> */
[----:B------:R-:W-:-:S05]  /*b470*/  F2FP.SATFINITE.E4M3.F32.PACK_AB_MERGE_C R23, RZ, R23, RZ ;  /* 0x00000017ff17723e */ /* 0x000fca00048070ff */
[----:B------:R0:W-:Y:S01]  /*b480*/  @!P5 STG.E.U8 desc[UR40][R26.64+0x38], R23 ;  /* 0x000038171a00d986 */ /* 0x0001e2000c101128 */
[----:B------:R-:W-:Y:S05]  /*b490*/  @P6 BRA `(.L_x_132) ;  /* 0x0000000000046947 */ /* 0x000fea0003800000 */
[----:B------:R0:W5:Y:S02]  /*b4a0*/  LDG.E.U8 R22, desc[UR40][R34.64+0x39] ;  /* 0x0000392822167981 */ /* 0x000164000c1e1100 */
.L_x_132:
[----:B------:R-:W-:Y:S05]  /*b4b0*/  BSYNC B1 ;  /* 0x0000000000017941 */ /* 0x000fea0003800000 */
.L_x_131:
        /* <DEDUP_REMOVED lines=12> */
.L_x_134:
[----:B------:R-:W-:Y:S05]  /*b580*/  BSYNC B1 ;  /* 0x0000000000017941 */ /* 0x000fea0003800000 */
.L_x_133:
        /* <DEDUP_REMOVED lines=12> */
.L_x_136:
[----:B------:R-:W-:Y:S05]  /*b650*/  BSYNC B1 ;  /* 0x0000000000017941 */ /* 0x000fea0003800000 */
.L_x_135:
        /* <DEDUP_REMOVED lines=12> */
.L_x_138:
[----:B------:R-:W-:Y:S05]  /*b720*/  BSYNC B1 ;  /* 0x0000000000017941 */ /* 0x000fea0003800000 */
.L_x_137:
        /* <DEDUP_REMOVED lines=12> */
.L_x_140:
[----:B------:R-:W-:Y:S05]  /*b7f0*/  BSYNC B1 ;  /* 0x0000000000017941 */ /* 0x000fea0003800000 */
.L_x_139:
        /* <DEDUP_REMOVED lines=12> */
.L_x_142:
[----:B------:R-:W-:Y:S05]  /*b8c0*/  BSYNC B1 ;  /* 0x0000000000017941 */ /* 0x000fea0003800000 */
.L_x_141:
        /* <DEDUP_REMOVED lines=12> */
.L_x_144:
[----:B------:R-:W-:Y:S05]  /*b990*/  BSYNC B1 ;  /* 0x0000000000017941 */ /* 0x000fea0003800000 */
.L_x_143:
        /* <DEDUP_REMOVED lines=12> */
.L_x_146:
[----:B------:R-:W-:Y:S05]  /*ba60*/  BSYNC B1 ;  /* 0x0000000000017941 */ /* 0x000fea0003800000 */
.L_x_145:
        /* <DEDUP_REMOVED lines=12> */
.L_x_148:
[----:B------:R-:W-:Y:S05]  /*bb30*/  BSYNC B1 ;  /* 0x0000000000017941 */ /* 0x000fea0003800000 */
.L_x_147:
        /* <DEDUP_REMOVED lines=12> */
.L_x_150:
[----:B------:R-:W-:Y:S05]  /*bc00*/  BSYNC B1 ;  /* 0x0000000000017941 */ /* 0x000fea0003800000 */
.L_x_149:
        /* <DEDUP_REMOVED lines=12> */
.L_x_152:
[----:B------:R-:W-:Y:S05]  /*bcd0*/  BSYNC B1 ;  /* 0x0000000000017941 */ /* 0x000fea0003800000 */
.L_x_151:
        /* <DEDUP_REMOVED lines=12> */
.L_x_154:
[----:B------:R-:W-:Y:S05]  /*bda0*/  BSYNC B1 ;  /* 0x0000000000017941 */ /* 0x000fea0003800000 */
.L_x_153:
        /* <DEDUP_REMOVED lines=12> */
.L_x_156:
[----:B------:R-:W-:Y:S05]  /*be70*/  BSYNC B1 ;  /* 0x0000000000017941 */ /* 0x000fea0003800000 */
.L_x_155:
        /* <DEDUP_REMOVED lines=12> */
.L_x_158:
[----:B------:R-:W-:Y:S05]  /*bf40*/  BSYNC B1 ;  /* 0x0000000000017941 */ /* 0x000fea0003800000 */
.L_x_157:
        /* <DEDUP_REMOVED lines=12> */
.L_x_160:
[----:B------:R-:W-:Y:S05]  /*c010*/  BSYNC B1 ;  /* 0x0000000000017941 */ /* 0x000fea0003800000 */
.L_x_159:
        /* <DEDUP_REMOVED lines=12> */
.L_x_162:
[----:B------:R-:W-:Y:S05]  /*c0e0*/  BSYNC B1 ;  /* 0x0000000000017941 */ /* 0x000fea0003800000 */
.L_x_161:
        /* <DEDUP_REMOVED lines=12> */
.L_x_164:
[----:B------:R-:W-:Y:S05]  /*c1b0*/  BSYNC B1 ;  /* 0x0000000000017941 */ /* 0x000fea0003800000 */
.L_x_163:
        /* <DEDUP_REMOVED lines=12> */
.L_x_166:
[----:B------:R-:W-:Y:S05]  /*c280*/  BSYNC B1 ;  /* 0x0000000000017941 */ /* 0x000fea0003800000 */
.L_x_165:
        /* <DEDUP_REMOVED lines=12> */
.L_x_168:
[----:B------:R-:W-:Y:S05]  /*c350*/  BSYNC B1 ;  /* 0x0000000000017941 */ /* 0x000fea0003800000 */
.L_x_167:
        /* <DEDUP_REMOVED lines=12> */
.L_x_170:
[----:B------:R-:W-:Y:S05]  /*c420*/  BSYNC B1 ;  /* 0x0000000000017941 */ /* 0x000fea0003800000 */
.L_x_169:
        /* <DEDUP_REMOVED lines=12> */
.L_x_172:
[----:B------:R-:W-:Y:S05]  /*c4f0*/  BSYNC B1 ;  /* 0x0000000000017941 */ /* 0x000fea0003800000 */
.L_x_171:
[----:B-----5:R-:W-:Y:S01]  /*c500*/  LOP3.LUT R2, R2, 0xff, RZ, 0xc0, !PT ;  /* 0x000000ff02027812 */ /* 0x020fe200078ec0ff */
[----:B------:R-:W-:Y:S01]  /*c510*/  BSSY B1, `(.L_x_173) ;  /* 0x000000b000017945 */ /* 0x000fe20003800000 */
[----:B------:R-:W-:Y:S02]  /*c520*/  ISETP.LT.OR P5, PT, R43, 0x49, !P3 ;  /* 0x000000492b00780c */ /* 0x000fe40005fa1670 */
[----:B------:R-:W-:-:S05]  /*c530*/  F2FP.F16.E4M3.UNPACK_B R2, R2 ;  /* 0x00000002ff02723e */ /* 0x000fca00020006ff */
[----:B------:R-:W-:-:S05]  /*c540*/  HADD2.F32 R2, -RZ, R2.H0_H0 ;  /* 0x20000002ff027230 */ /* 0x000fca0000004100 */
[----:B0-----:R-:W-:-:S04]  /*c550*/  FMUL R3, R2, UR8 ;  /* 0x0000000802037c20 */ /* 0x001fc80008400000 */
[----:B------:R-:W-:Y:S01]  /*c560*/  FFMA R3, R0, UR13, R3 ;  /* 0x0000000d00037c23 */ /* 0x000fe20008000003 */
[----:B------:R-:W-:-:S04]  /*c570*/  PRMT R0, RZ, 0x7610, R0 ;  /* 0x00007610ff007816 */ /* 0x000fc80000000000 */
[----:B------:R-:W-:-:S05]  /*c580*/  F2FP.SATFINITE.E4M3.F32.PACK_AB_MERGE_C R3, RZ, R3, RZ ;  /* 0x00000003ff03723e */ /* 0x000fca00048070ff */
[----:B------:R0:W-:Y:S01]  /*c590*/  @!P6 STG.E.U8 desc[UR40][R26.64+0x41], R3 ;  /* 0x000041031a00e986 */ /* 0x0001e2000c101128 */
[----:B------:R-:W-:Y:S05]  /*c5a0*/  @P5 BRA `(.L_x_174) ;  /* 0x0000000000045947 */ /* 0x000fea0003800000 */
[----:B------:R0:W5:Y:S02]  /*c5b0*/  LDG.E.U8 R0, desc[UR40][R32.64+0x48] ;  /* 0x0000482820007981 */ /* 0x000164000c1e1100 */
.L_x_174:
[----:B------:R-:W-:Y:S05]  /*c5c0*/  BSYNC B1 ;  /* 0x0000000000017941 */ /* 0x000fea0003800000 */
.L_x_173:
[----:B------:R-:W2:Y:S01]  /*c5d0*/  LDL.LU R2, [R1] ;  /* 0x0000000001027983 */ /* 0x000ea20000300800 */
[----:B-----5:R-:W-:Y:S01]  /*c5e0*/  LOP3.LUT R0, R0, 0xff, RZ, 0xc0, !PT ;  /* 0x000000ff00007812 */ /* 0x020fe200078ec0ff */
[----:B------:R-:W-:Y:S01]  /*c5f0*/  BSSY B1, `(.L_x_175) ;  /* 0x000000b000017945 */ /* 0x000fe20003800000 */
[----:B------:R-:W-:Y:S02]  /*c600*/  ISETP.LT.OR P6, PT, R43, 0x4a, !P3 ;  /* 0x0000004a2b00780c */ /* 0x000fe40005fc1670 */
[----:B------:R-:W-:-:S05]  /*c610*/  F2FP.F16.E4M3.UNPACK_B R0, R0 ;  /* 0x00000000ff00723e */ /* 0x000fca00020006ff */
[----:B------:R-:W-:-:S05]  /*c620*/  HADD2.F32 R0, -RZ, R0.H0_H0 ;  /* 0x20000000ff007230 */ /* 0x000fca0000004100 */
[----:B------:R-:W-:-:S04]  /*c630*/  FMUL R0, R0, UR8 ;  /* 0x0000000800007c20 */ /* 0x000fc80008400000 */
[----:B--2---:R-:W-:-:S05]  /*c640*/  FFMA R0, R2, UR13, R0 ;  /* 0x0000000d02007c23 */ /* 0x004fca0008000000 */
[----:B0-----:R-:W-:Y:S02]  /*c650*/  F2FP.SATFINITE.E4M3.F32.PACK_AB_MERGE_C R3, RZ, R0, RZ ;  /* 0x00000000ff03723e */ /* 0x001fe400048070ff */
[----:B------:R-:W-:-:S03]  /*c660*/  PRMT R0, RZ, 0x7610, R0 ;  /* 0x00007610ff007816 */ /* 0x000fc60000000000 */
[----:B------:R0:W-:Y:S01]  /*c670*/  @!P5 STG.E.U8 desc[UR40][R24.64+0x48], R3 ;  /* 0x000048031800d986 */ /* 0x0001e2000c101128 */
[----:B------:R-:W-:Y:S05]  /*c680*/  @P6 BRA `(.L_x_176) ;  /* 0x0000000000046947 */ /* 0x000fea0003800000 */
[----:B------:R2:W5:Y:S02]  /*c690*/  LDG.E.U8 R0, desc[UR40][R32.64+0x49] ;  /* 0x0000492820007981 */ /* 0x000564000c1e1100 */
.L_x_176:
[----:B------:R-:W-:Y:S05]  /*c6a0*/  BSYNC B1 ;  /* 0x0000000000017941 */ /* 0x000fea0003800000 */
.L_x_175:
[----:B------:R-:W3:Y:S01]  /*c6b0*/  LDL.LU R2, [R1+0x4] ;  /* 0x0000040001027983 */ /* 0x000ee20000300800 */
[----:B-----5:R-:W-:Y:S01]  /*c6c0*/  LOP3.LUT R0, R0, 0xff, RZ, 0xc0, !PT ;  /* 0x000000ff00007812 */ /* 0x020fe200078ec0ff */
[----:B------:R-:W-:Y:S01]  /*c6d0*/  BSSY B1, `(.L_x_177) ;  /* 0x000000b000017945 */ /* 0x000fe20003800000 */
[----:B------:R-:W-:Y:S02]  /*c6e0*/  ISETP.LT.OR P5, PT, R43, 0x49, !P2 ;  /* 0x000000492b00780c */ /* 0x000fe400057a1670 */
[----:B------:R-:W-:-:S05]  /*c6f0*/  F2FP.F16.E4M3.UNPACK_B R0, R0 ;  /* 0x00000000ff00723e */ /* 0x000fca00020006ff */
[----:B------:R-:W-:-:S05]  /*c700*/  HADD2.F32 R0, -RZ, R0.H0_H0 ;  /* 0x20000000ff007230 */ /* 0x000fca0000004100 */
[----:B------:R-:W-:-:S04]  /*c710*/  FMUL R0, R0, UR8 ;  /* 0x0000000800007c20 */ /* 0x000fc80008400000 */
[----:B---3--:R-:W-:-:S05]  /*c720*/  FFMA R0, R2, UR13, R0 ;  /* 0x0000000d02007c23 */ /* 0x008fca0008000000 */
[----:B0-----:R-:W-:Y:S02]  /*c730*/  F2FP.SATFINITE.E4M3.F32.PACK_AB_MERGE_C R3, RZ, R0, RZ ;  /* 0x00000000ff03723e */ /* 0x001fe400048070ff */
[----:B------:R-:W-:-:S03]  /*c740*/  PRMT R0, RZ, 0x7610, R0 ;  /* 0x00007610ff007816 */ /* 0x000fc60000000000 */
[----:B------:R0:W-:Y:S01]  /*c750*/  @!P6 STG.E.U8 desc[UR40][R24.64+0x49], R3 ;  /* 0x000049031800e986 */ /* 0x0001e2000c101128 */
[----:B------:R-:W-:Y:S05]  /*c760*/  @P5 BRA `(.L_x_178) ;  /* 0x0000000000045947 */ /* 0x000fea0003800000 */
[----:B------:R3:W5:Y:S02]  /*c770*/  LDG.E.U8 R0, desc[UR40][R34.64+0x48] ;  /* 0x0000482822007981 */ /* 0x000764000c1e1100 */
.L_x_178:
[----:B------:R-:W-:Y:S05]  /*c780*/  BSYNC B1 ;  /* 0x0000000000017941 */ /* 0x000fea0003800000 */
.L_x_177:
[----:B------:R-:W2:Y:S01]  /*c790*/  LDL.LU R2, [R1+0x8] ;  /* 0x0000080001027983 */ /* 0x000ea20000300800 */
        /* <DEDUP_REMOVED lines=12> */
.L_x_180:
[----:B------:R-:W-:Y:S05]  /*c860*/  BSYNC B1 ;  /* 0x0000000000017941 */ /* 0x000fea0003800000 */
.L_x_179:
        /* <DEDUP_REMOVED lines=13> */
.L_x_182:
[----:B------:R-:W-:Y:S05]  /*c940*/  BSYNC B1 ;  /* 0x0000000000017941 */ /* 0x000fea0003800000 */
.L_x_181:
        /* <DEDUP_REMOVED lines=13> */
.L_x_184:
[----:B------:R-:W-:Y:S05]  /*ca20*/  BSYNC B1 ;  /* 0x0000000000017941 */ /* 0x000fea0003800000 */
.L_x_183:
        /* <DEDUP_REMOVED lines=13> */
.L_x_186:
[----:B------:R-:W-:Y:S05]  /*cb00*/  BSYNC B1 ;  /* 0x0000000000017941 */ /* 0x000fea0003800000 */
.L_x_185:
        /* <DEDUP_REMOVED lines=13> */
.L_x_188:
[----:B------:R-:W-:Y:S05]  /*cbe0*/  BSYNC B1 ;  /* 0x0000000000017941 */ /* 0x000fea0003800000 */
.L_x_187:
        /* <DEDUP_REMOVED lines=13> */
.L_x_190:
[----:B------:R-:W-:Y:S05]  /*ccc0*/  BSYNC B1 ;  /* 0x0000000000017941 */ /* 0x000fea0003800000 */
.L_x_189:
        /* <DEDUP_REMOVED lines=13> */
.L_x_192:
[----:B------:R-:W-:Y:S05]  /*cda0*/  BSYNC B1 ;  /* 0x0000000000017941 */ /* 0x000fea0003800000 */
.L_x_191:
        /* <DEDUP_REMOVED lines=13> */
.L_x_194:
[----:B------:R-:W-:Y:S05]  /*ce80*/  BSYNC B1 ;  /* 0x0000000000017941 */ /* 0x000fea0003800000 */
.L_x_193:
        /* <DEDUP_REMOVED lines=13> */
.L_x_196:
[----:B------:R-:W-:Y:S05]  /*cf60*/  BSYNC B1 ;  /* 0x0000000000017941 */ /* 0x000fea0003800000 */
.L_x_195:
        /* <DEDUP_REMOVED lines=13> */
.L_x_198:
[----:B------:R-:W-:Y:S05]  /*d040*/  BSYNC B1 ;  /* 0x0000000000017941 */ /* 0x000fea0003800000 */
.L_x_197:
        /* <DEDUP_REMOVED lines=13> */
.L_x_200:
[----:B------:R-:W-:Y:S05]  /*d120*/  BSYNC B1 ;  /* 0x0000000000017941 */ /* 0x000fea0003800000 */
.L_x_199:
        /* <DEDUP_REMOVED lines=13> */
.L_x_202:
[----:B------:R-:W-:Y:S05]  /*d200*/  BSYNC B1 ;  /* 0x0000000000017941 */ /* 0x000fea0003800000 */
.L_x_201:
        /* <DEDUP_REMOVED lines=13> */
.L_x_204:
[----:B------:R-:W-:Y:S05]  /*d2e0*/  BSYNC B1 ;  /* 0x0000000000017941 */ /* 0x000fea0003800000 */
.L_x_203:
        /* <DEDUP_REMOVED lines=13> */
.L_x_206:
[----:B------:R-:W-:Y:S05]  /*d3c0*/  BSYNC B1 ;  /* 0x0000000000017941 */ /* 0x000fea0003800000 */
.L_x_205:
        /* <DEDUP_REMOVED lines=13> */
.L_x_208:
[----:B------:R-:W-:Y:S05]  /*d4a0*/  BSYNC B1 ;  /* 0x0000000000017941 */ /* 0x000fea0003800000 */
.L_x_207:
        /* <DEDUP_REMOVED lines=13> */
.L_x_210:
[----:B------:R-:W-:Y:S05]  /*d580*/  BSYNC B1 ;  /* 0x0000000000017941 */ /* 0x000fea0003800000 */
.L_x_209:
        /* <DEDUP_REMOVED lines=13> */
.L_x_212:
[----:B------:R-:W-:Y:S05]  /*d660*/  BSYNC B1 ;  /* 0x0000000000017941 */ /* 0x000fea0003800000 */
.L_x_211:
        /* <DEDUP_REMOVED lines=13> */
.L_x_214:
[----:B------:R-:W-:Y:S05]  /*d740*/  BSYNC B1 ;  /* 0x0000000000017941 */ /* 0x000fea0003800000 */
.L_x_213:
        /* <DEDUP_REMOVED lines=13> */
.L_x_216:
[----:B------:R-:W-:Y:S05]  /*d820*/  BSYNC B1 ;  /* 0x0000000000017941 */ /* 0x000fea0003800000 */
.L_x_215:
        /* <DEDUP_REMOVED lines=13> */
.L_x_218:
[----:B------:R-:W-:Y:S05]  /*d900*/  BSYNC B1 ;  /* 0x0000000000017941 */ /* 0x000fea0003800000 */
.L_x_217:
        /* <DEDUP_REMOVED lines=13> */
.L_x_220:
[----:B------:R-:W-:Y:S05]  /*d9e0*/  BSYNC B1 ;  /* 0x0000000000017941 */ /* 0x000fea0003800000 */
.L_x_219:
        /* <DEDUP_REMOVED lines=13> */
.L_x_222:
[----:B------:R-:W-:Y:S05]  /*dac0*/  BSYNC B1 ;  /* 0x0000000000017941 */ /* 0x000fea0003800000 */
.L_x_221:
        /* <DEDUP_REMOVED lines=13> */
.L_x_224:
[----:B------:R-:W-:Y:S05]  /*dba0*/  BSYNC B1 ;  /* 0x0000000000017941 */ /* 0x000fea0003800000 */
.L_x_223:
        /* <DEDUP_REMOVED lines=13> */
.L_x_226:
[----:B------:R-:W-:Y:S05]  /*dc80*/  BSYNC B1 ;  /* 0x0000000000017941 */ /* 0x000fea0003800000 */
.L_x_225:
        /* <DEDUP_REMOVED lines=13> */
.L_x_228:
[----:B------:R-:W-:Y:S05]  /*dd60*/  BSYNC B1 ;  /* 0x0000000000017941 */ /* 0x000fea0003800000 */
.L_x_227:
        /* <DEDUP_REMOVED lines=13> */
.L_x_230:
[----:B------:R-:W-:Y:S05]  /*de40*/  BSYNC B1 ;  /* 0x0000000000017941 */ /* 0x000fea0003800000 */
.L_x_229:
        /* <DEDUP_REMOVED lines=13> */
.L_x_232:
[----:B------:R-:W-:Y:S05]  /*df20*/  BSYNC B1 ;  /* 0x0000000000017941 */ /* 0x000fea0003800000 */
.L_x_231:
        /* <DEDUP_REMOVED lines=13> */
.L_x_234:
[----:B------:R-:W-:Y:S05]  /*e000*/  BSYNC B1 ;  /* 0x0000000000017941 */ /* 0x000fea0003800000 */
.L_x_233:
        /* <DEDUP_REMOVED lines=13> */
.L_x_236:
[----:B------:R-:W-:Y:S05]  /*e0e0*/  BSYNC B1 ;  /* 0x0000000000017941 */ /* 0x000fea0003800000 */
.L_x_235:
        /* <DEDUP_REMOVED lines=13> */
.L_x_238:
[----:B------:R-:W-:Y:S05]  /*e1c0*/  BSYNC B1 ;  /* 0x0000000000017941 */ /* 0x000fea0003800000 */
.L_x_237:
        /* <DEDUP_REMOVED lines=13> */
.L_x_240:
[----:B------:R-:W-:Y:S05]  /*e2a0*/  BSYNC B1 ;  /* 0x0000000000017941 */ /* 0x000fea0003800000 */
.L_x_239:
        /* <DEDUP_REMOVED lines=13> */
.L_x_242:
[----:B------:R-:W-:Y:S05]  /*e380*/  BSYNC B1 ;  /* 0x0000000000017941 */ /* 0x000fea0003800000 */
.L_x_241:
        /* <DEDUP_REMOVED lines=13> */
.L_x_244:
[----:B------:R-:W-:Y:S05]  /*e460*/  BSYNC B1 ;  /* 0x0000000000017941 */ /* 0x000fea0003800000 */
.L_x_243:
        /* <DEDUP_REMOVED lines=13> */
.L_x_246:
[----:B------:R-:W-:Y:S05]  /*e540*/  BSYNC B1 ;  /* 0x0000000000017941 */ /* 0x000fea0003800000 */
.L_x_245:
        /* <DEDUP_REMOVED lines=13> */
.L_x_248:
[----:B------:R-:W-:Y:S05]  /*e620*/  BSYNC B1 ;  /* 0x0000000000017941 */ /* 0x000fea0003800000 */
.L_x_247:
        /* <DEDUP_REMOVED lines=13> */
.L_x_250:
[----:B------:R-:W-:Y:S05]  /*e700*/  BSYNC B1 ;  /* 0x0000000000017941 */ /* 0x000fea0003800000 */
.L_x_249:
        /* <DEDUP_REMOVED lines=13> */
.L_x_252:
[----:B------:R-:W-:Y:S05]  /*e7e0*/  BSYNC B1 ;  /* 0x0000000000017941 */ /* 0x000fea0003800000 */
.L_x_251:
        /* <DEDUP_REMOVED lines=13> */
.L_x_254:
[----:B------:R-:W-:Y:S05]  /*e8c0*/  BSYNC B1 ;  /* 0x0000000000017941 */ /* 0x000fea0003800000 */
.L_x_253:
        /* <DEDUP_REMOVED lines=13> */
.L_x_256:
[----:B------:R-:W-:Y:S05]  /*e9a0*/  BSYNC B1 ;  /* 0x0000000000017941 */ /* 0x000fea0003800000 */
.L_x_255:
        /* <DEDUP_REMOVED lines=13> */
.L_x_258:
[----:B------:R-:W-:Y:S05]  /*ea80*/  BSYNC B1 ;  /* 0x0000000000017941 */ /* 0x000fea0003800000 */
.L_x_257:
        /* <DEDUP_REMOVED lines=13> */
.L_x_260:
[----:B------:R-:W-:Y:S05]  /*eb60*/  BSYNC B1 ;  /* 0x0000000000017941 */ /* 0x000fea0003800000 */
.L_x_259:
        /* <DEDUP_REMOVED lines=13> */
.L_x_262:
[----:B------:R-:W-:Y:S05]  /*ec40*/  BSYNC B1 ;  /* 0x0000000000017941 */ /* 0x000fea0003800000 */
.L_x_261:
        /* <DEDUP_REMOVED lines=13> */
.L_x_264:
[----:B------:R-:W-:Y:S05]  /*ed20*/  BSYNC B1 ;  /* 0x0000000000017941 */ /* 0x000fea0003800000 */
.L_x_263:
        /* <DEDUP_REMOVED lines=13> */
.L_x_266:
[----:B------:R-:W-:Y:S05]  /*ee00*/  BSYNC B1 ;  /* 0x0000000000017941 */ /* 0x000fea0003800000 */
.L_x_265:
        /* <DEDUP_REMOVED lines=13> */
.L_x_268:
[----:B------:R-:W-:Y:S05]  /*eee0*/  BSYNC B1 ;  /* 0x0000000000017941 */ /* 0x000fea0003800000 */
.L_x_267:
        /* <DEDUP_REMOVED lines=13> */
.L_x_270:
[----:B------:R-:W-:Y:S05]  /*efc0*/  BSYNC B1 ;  /* 0x0000000000017941 */ /* 0x000fea0003800000 */
.L_x_269:
        /* <DEDUP_REMOVED lines=13> */
.L_x_272:
[----:B------:R-:W-:Y:S05]  /*f0a0*/  BSYNC B1 ;  /* 0x0000000000017941 */ /* 0x000fea0003800000 */
.L_x_271:
        /* <DEDUP_REMOVED lines=13> */
.L_x_274:
[----:B------:R-:W-:Y:S05]  /*f180*/  BSYNC B1 ;  /* 0x0000000000017941 */ /* 0x000fea0003800000 */
.L_x_273:
        /* <DEDUP_REMOVED lines=13> */
.L_x_276:
[----:B------:R-:W-:Y:S05]  /*f260*/  BSYNC B1 ;  /* 0x0000000000017941 */ /* 0x000fea0003800000 */
.L_x_275:
        /* <DEDUP_REMOVED lines=13> */
.L_x_278:
[----:B------:R-:W-:Y:S05]  /*f340*/  BSYNC B1 ;  /* 0x0000000000017941 */ /* 0x000fea0003800000 */
.L_x_277:
        /* <DEDUP_REMOVED lines=13> */
.L_x_280:
[----:B------:R-:W-:Y:S05]  /*f420*/  BSYNC B1 ;  /* 0x0000000000017941 */ /* 0x000fea0003800000 */
.L_x_279:
        /* <DEDUP_REMOVED lines=13> */
.L_x_282:
[----:B------:R-:W-:Y:S05]  /*f500*/  BSYNC B1 ;  /* 0x0000000000017941 */ /* 0x000fea0003800000 */
.L_x_281:
        /* <DEDUP_REMOVED lines=13> */
.L_x_284:
[----:B------:R-:W-:Y:S05]  /*f5e0*/  BSYNC B1 ;  /* 0x0000000000017941 */ /* 0x000fea0003800000 */
.L_x_283:
        /* <DEDUP_REMOVED lines=13> */
.L_x_286:
[----:B------:R-:W-:Y:S05]  /*f6c0*/  BSYNC B1 ;  /* 0x0000000000017941 */ /* 0x000fea0003800000 */
.L_x_285:
        /* <DEDUP_REMOVED lines=13> */
.L_x_288:
[----:B------:R-:W-:Y:S05]  /*f7a0*/  BSYNC B1 ;  /* 0x0000000000017941 */ /* 0x000fea0003800000 */
.L_x_287:
        /* <DEDUP_REMOVED lines=13> */
.L_x_290:
[----:B------:R-:W-:Y:S05]  /*f880*/  BSYNC B1 ;  /* 0x0000000000017941 */ /* 0x000fea0003800000 */
.L_x_289:
        /* <DEDUP_REMOVED lines=13> */
.L_x_292:
[----:B------:R-:W-:Y:S05]  /*f960*/  BSYNC B1 ;  /* 0x0000000000017941 */ /* 0x000fea0003800000 */
.L_x_291:
        /* <DEDUP_REMOVED lines=13> */
.L_x_294:
[----:B------:R-:W-:Y:S05]  /*fa40*/  BSYNC B1 ;  /* 0x0000000000017941 */ /* 0x000fea0003800000 */
.L_x_293:
        /* <DEDUP_REMOVED lines=13> */
.L_x_296:
[----:B------:R-:W-:Y:S05]  /*fb20*/  BSYNC B1 ;  /* 0x0000000000017941 */ /* 0x000fea0003800000 */
.L_x_295:
        /* <DEDUP_REMOVED lines=13> */
.L_x_298:
[----:B------:R-:W-:Y:S05]  /*fc00*/  BSYNC B1 ;  /* 0x0000000000017941 */ /* 0x000fea0003800000 */
.L_x_297:
        /* <DEDUP_REMOVED lines=13> */
.L_x_300:
[----:B------:R-:W-:Y:S05]  /*fce0*/  BSYNC B1 ;  /* 0x0000000000017941 */ /* 0x000fea0003800000 */
.L_x_299:
        /* <DEDUP_REMOVED lines=13> */
.L_x_302:
[----:B------:R-:W-:Y:S05]  /*fdc0*/  BSYNC B1 ;  /* 0x0000000000017941 */ /* 0x000fea0003800000 */
.L_x_301:
        /* <DEDUP_REMOVED lines=13> */
.L_x_304:
[----:B------:R-:W-:Y:S05]  /*fea0*/  BSYNC B1 ;  /* 0x0000000000017941 */ /* 0x000fea0003800000 */
.L_x_303:
        /* <DEDUP_REMOVED lines=13> */
.L_x_306:
[----:B------:R-:W-:Y:S05]  /*ff80*/  BSYNC B1 ;  /* 0x0000000000017941 */ /* 0x000fea0003800000 */
.L_x_305:
        /* <DEDUP_REMOVED lines=13> */
.L_x_308:
[----:B------:R-:W-:Y:S05]  /*10060*/  BSYNC B1 ;  /* 0x0000000000017941 */ /* 0x000fea0003800000 */
.L_x_307:
        /* <DEDUP_REMOVED lines=13> */
.L_x_310:
[----:B------:R-:W-:Y:S05]  /*10140*/  BSYNC B1 ;  /* 0x0000000000017941 */ /* 0x000fea0003800000 */
.L_x_309:
        /* <DEDUP_REMOVED lines=13> */
.L_x_312:
[----:B------:R-:W-:Y:S05]  /*10220*/  BSYNC B1 ;  /* 0x0000000000017941 */ /* 0x000fea0003800000 */
.L_x_311:
        /* <DEDUP_REMOVED lines=13> */
.L_x_314:
[----:B------:R-:W-:Y:S05]  /*10300*/  BSYNC B1 ;  /* 0x0000000000017941 */ /* 0x000fea0003800000 */
.L_x_313:
        /* <DEDUP_REMOVED lines=13> */
.L_x_316:
[----:B------:R-:W-:Y:S05]  /*103e0*/  BSYNC B1 ;  /* 0x0000000000017941 */ /* 0x000fea0003800000 */
.L_x_315:
        /* <DEDUP_REMOVED lines=13> */
.L_x_318:
[----:B------:R-:W-:Y:S05]  /*104c0*/  BSYNC B1 ;  /* 0x0000000000017941 */ /* 0x000fea0003800000 */
.L_x_317:
        /* <DEDUP_REMOVED lines=13> */
.L_x_320:
[----:B------:R-:W-:Y:S05]  /*105a0*/  BSYNC B1 ;  /* 0x0000000000017941 */ /* 0x000fea0003800000 */
.L_x_319:
        /* <DEDUP_REMOVED lines=13> */
.L_x_322:
[----:B------:R-:W-:Y:S05]  /*10680*/  BSYNC B1 ;  /* 0x0000000000017941 */ /* 0x000fea0003800000 */
.L_x_321:
        /* <DEDUP_REMOVED lines=13> */
.L_x_324:
[----:B------:R-:W-:Y:S05]  /*10760*/  BSYNC B1 ;  /* 0x0000000000017941 */ /* 0x000fea0003800000 */
.L_x_323:
        /* <DEDUP_REMOVED lines=13> */
.L_x_326:
[----:B------:R-:W-:Y:S05]  /*10840*/  BSYNC B1 ;  /* 0x0000000000017941 */ /* 0x000fea0003800000 */
.L_x_325:
        /* <DEDUP_REMOVED lines=13> */
.L_x_328:
[----:B------:R-:W-:Y:S05]  /*10920*/  BSYNC B1 ;  /* 0x0000000000017941 */ /* 0x000fea0003800000 */
.L_x_327:
        /* <DEDUP_REMOVED lines=13> */
.L_x_330:
[----:B------:R-:W-:Y:S05]  /*10a00*/  BSYNC B1 ;  /* 0x0000000000017941 */ /* 0x000fea0003800000 */
.L_x_329:
        /* <DEDUP_REMOVED lines=13> */
.L_x_332:
[----:B------:R-:W-:Y:S05]  /*10ae0*/  BSYNC B1 ;  /* 0x0000000000017941 */ /* 0x000fea0003800000 */
.L_x_331:
        /* <DEDUP_REMOVED lines=13> */
.L_x_334:
[----:B------:R-:W-:Y:S05]  /*10bc0*/  BSYNC B1 ;  /* 0x0000000000017941 */ /* 0x000fea0003800000 */
.L_x_333:
        /* <DEDUP_REMOVED lines=13> */
.L_x_336:
[----:B------:R-:W-:Y:S05]  /*10ca0*/  BSYNC B1 ;  /* 0x0000000000017941 */ /* 0x000fea0003800000 */
.L_x_335:
        /* <DEDUP_REMOVED lines=13> */
.L_x_338:
[----:B------:R-:W-:Y:S05]  /*10d80*/  BSYNC B1 ;  /* 0x0000000000017941 */ /* 0x000fea0003800000 */
.L_x_337:
        /* <DEDUP_REMOVED lines=13> */
.L_x_340:
[----:B------:R-:W-:Y:S05]  /*10e60*/  BSYNC B1 ;  /* 0x0000000000017941 */ /* 0x000fea0003800000 */
.L_x_339:
        /* <DEDUP_REMOVED lines=13> */
.L_x_342:
[----:B------:R-:W-:Y:S05]  /*10f40*/  BSYNC B1 ;  /* 0x0000000000017941 */ /* 0x000fea0003800000 */
.L_x_341:
        /* <DEDUP_REMOVED lines=13> */
.L_x_344:
[----:B------:R-:W-:Y:S05]  /*11020*/  BSYNC B1 ;  /* 0x0000000000017941 */ /* 0x000fea0003800000 */
.L_x_343:
        /* <DEDUP_REMOVED lines=13> */
.L_x_346:
[----:B------:R-:W-:Y:S05]  /*11100*/  BSYNC B1 ;  /* 0x0000000000017941 */ /* 0x000fea0003800000 */
.L_x_345:
        /* <DEDUP_REMOVED lines=13> */
.L_x_348:
[----:B------:R-:W-:Y:S05]  /*111e0*/  BSYNC B1 ;  /* 0x0000000000017941 */ /* 0x000fea0003800000 */
.L_x_347:
        /* <DEDUP_REMOVED lines=13> */
.L_x_350:
[----:B------:R-:W-:Y:S05]  /*112c0*/  BSYNC B1 ;  /* 0x0000000000017941 */ /* 0x000fea0003800000 */
.L_x_349:
        /* <DEDUP_REMOVED lines=13> */
.L_x_352:
[----:B------:R-:W-:Y:S05]  /*113a0*/  BSYNC B1 ;  /* 0x0000000000017941 */ /* 0x000fea0003800000 */
.L_x_351:
        /* <DEDUP_REMOVED lines=13> */
.L_x_354:
[----:B------:R-:W-:Y:S05]  /*11480*/  BSYNC B1 ;  /* 0x0000000000017941 */ /* 0x000fea0003800000 */
.L_x_353:
        /* <DEDUP_REMOVED lines=13> */
.L_x_356:
[----:B------:R-:W-:Y:S05]  /*11560*/  BSYNC B1 ;  /* 0x0000000000017941 */ /* 0x000fea0003800000 */
.L_x_355:
[----:B------:R-:W-:Y:S05]  /*11570*/  @P0 BRA `(.L_x_357) ;  /* 0x0000002c00a40947 */ /* 0x000fea0003800000 */
[----:B------:R-:W2:Y:S01]  /*11580*/  LDL.LU R2, [R1+0x16c] ;  /* 0x00016c0001027983 */ /* 0x000ea20000300800 */
[----:B-----5:R-:W-:-:S04]  /*11590*/  LOP3.LUT R0, R0, 0xff, RZ, 0xc0, !PT ;  /* 0x000000ff00007812 */ /* 0x020fc800078ec0ff */
[----:B------:R-:W-:-:S05]  /*115a0*/  F2FP.F16.E4M3.UNPACK_B R0, R0 ;  /* 0x00000000ff00723e */ /* 0x000fca00020006ff */
[----:B------:R-:W-:-:S05]  /*115b0*/  HADD2.F32 R0, -RZ, R0.H0_H0 ;  /* 0x20000000ff007230 */ /* 0x000fca0000004100 */
[----:B------:R-:W-:-:S04]  /*115c0*/  FMUL R0, R0, UR8 ;  /* 0x0000000800007c20 */ /* 0x000fc80008400000 */
[----:B--2---:R-:W-:-:S05]  /*115d0*/  FFMA R0, R2, UR13, R0 ;  /* 0x0000000d02007c23 */ /* 0x004fca0008000000 */
[----:B0-----:R-:W-:-:S05]  /*115e0*/  F2FP.SATFINITE.E4M3.F32.PACK_AB_MERGE_C R3, RZ, R0, RZ ;  /* 0x00000000ff03723e */ /* 0x001fca00048070ff */
[----:B------:R0:W-:Y:S01]  /*115f0*/  STG.E.U8 desc[UR40][R30.64+0x99], R3 ;  /* 0x000099031e007986 */ /* 0x0001e2000c101128 */
[----:B------:R-:W-:Y:S05]  /*11600*/  BRA `(.L_x_357) ;  /* 0x0000002c00807947 */ /* 0x000fea0003800000 */
.L_x_36:
[----:B------:R-:W-:Y:S01]  /*11610*/  ISETP.GE.AND P3, PT, R44, 0x1, PT ;  /* 0x000000012c00780c */ /* 0x000fe20003f66270 */
[----:B------:R-:W-:Y:S01]  /*11620*/  FMUL R228, R228, UR13 ;  /* 0x0000000de4e47c20 */ /* 0x000fe20008400000 */
[----:B------:R-:W-:Y:S01]  /*11630*/  FMUL R227, R227, UR13 ;  /* 0x0000000de3e37c20 */ /* 0x000fe20008400000 */
[----:B------:R-:W-:Y:S01]  /*11640*/  ISETP.GE.AND P2, PT, R44, 0x9, PT ;  /* 0x000000092c00780c */ /* 0x000fe20003f46270 */
[----:B------:R-:W-:Y:S01]  /*11650*/  FMUL R226, R226, UR13 ;  /* 0x0000000de2e27c20 */ /* 0x000fe20008400000 */
[----:B------:R-:W-:Y:S01]  /*11660*/  ISETP.LT.OR P0, PT, R43, 0x1, !P3 ;  /* 0x000000012b00780c */ /* 0x000fe20005f01670 */
[----:B------:R-:W-:Y:S01]  /*11670*/  FMUL R225, R225, UR13 ;  /* 0x0000000de1e17c20 */ /* 0x000fe20008400000 */
[C---:B------:R-:W-:Y:S01]  /*11680*/  ISETP.LT.OR P6, PT, R43.reuse, 0x2, !P3 ;  /* 0x000000022b00780c */ /* 0x040fe20005fc1670 */
[----:B------:R-:W-:Y:S01]  /*11690*/  FMUL R224, R224, UR13 ;  /* 0x0000000de0e07c20 */ /* 0x000fe20008400000 */
[----:B------:R-:W-:Y:S02]  /*116a0*/  F2FP.SATFINITE.E4M3.F32.PACK_AB_MERGE_C R33, RZ, R228, RZ ;  /* 0x000000e4ff21723e */ /* 0x000fe400048070ff */
[----:B------:R-:W-:-:S02]  /*116b0*/  ISETP.LT.OR P1, PT, R43, 0x2, !P2 ;  /* 0x000000022b00780c */ /* 0x000fc40005721670 */
[----:B------:R-:W-:Y:S02]  /*116c0*/  F2FP.SATFINITE.E4M3.F32.PACK_AB_MERGE_C R227, RZ, R227, RZ ;  /* 0x000000e3ffe3723e */ /* 0x000fe400048070ff */
[----:B------:R-:W-:-:S03]  /*116d0*/  ISETP.LT.OR P5, PT, R43, 0x9, !P3 ;  /* 0x000000092b00780c */ /* 0x000fc60005fa1670 */
[----:B------:R0:W-:Y:S01]  /*116e0*/  @!P0 STG.E.U8 desc[UR40][R24.64], R33 ;  /* 0x0000002118008986 */ /* 0x0001e2000c101128 */
[----:B------:R-:W-:-:S03]  /*116f0*/  ISETP.LT.OR P0, PT, R43, 0x1, !P2 ;  /* 0x000000012b00780c */ /* 0x000fc60005701670 */
[----:B------:R-:W-:Y:S01]  /*11700*/  @!P6 STG.E.U8 desc[UR40][R24.64+0x1], R227 ;  /* 0x000001e31800e986 */ /* 0x000fe2000c101128 */
[----:B------:R-:W-:Y:S02]  /*11710*/  ISETP.LT.OR P6, PT, R43, 0xa, !P3 ;  /* 0x0000000a2b00780c */ /* 0x000fe40005fc1670 */
[----:B------:R-:W-:Y:S02]  /*11720*/  F2FP.SATFINITE.E4M3.F32.PACK_AB_MERGE_C R35, RZ, R226, RZ ;  /* 0x000000e2ff23723e */ /* 0x000fe400048070ff */
[----:B------:R-:W-:Y:S01]  /*11730*/  F2FP.SATFINITE.E4M3.F32.PACK_AB_MERGE_C R225, RZ, R225, RZ ;  /* 0x000000e1ffe1723e */ /* 0x000fe200048070ff */
[----:B------:R-:W-:Y:S01]  /*11740*/  FMUL R223, R223, UR13 ;  /* 0x0000000ddfdf7c20 */ /* 0x000fe20008400000 */
[----:B0-----:R-:W-:-:S03]  /*11750*/  F2FP.SATFINITE.E4M3.F32.PACK_AB_MERGE_C R33, RZ, R224, RZ ;  /* 0x000000e0ff21723e */ /* 0x001fc600048070ff */
[----:B------:R0:W-:Y:S01]  /*11760*/  @!P0 STG.E.U8 desc[UR40][R26.64], R35 ;  /* 0x000000231a008986 */ /* 0x0001e2000c101128 */
[----:B------:R-:W-:-:S03]  /*11770*/  ISETP.LT.OR P0, PT, R43, 0x9, !P2 ;  /* 0x000000092b00780c */ /* 0x000fc60005701670 */
[----:B------:R-:W-:Y:S01]  /*11780*/  @!P1 STG.E.U8 desc[UR40][R26.64+0x1], R225 ;  /* 0x000001e11a009986 */ /* 0x000fe2000c101128 */
[C---:B------:R-:W-:Y:S02]  /*11790*/  ISETP.LT.OR P1, PT, R43.reuse, 0xa, !P2 ;  /* 0x0000000a2b00780c */ /* 0x040fe40005721670 */
[----:B------:R-:W-:Y:S01]  /*117a0*/  F2FP.SATFINITE.E4M3.F32.PACK_AB_MERGE_C R223, RZ, R223, RZ ;  /* 0x000000dfffdf723e */ /* 0x000fe200048070ff */
[----:B------:R1:W-:Y:S01]  /*117b0*/  @!P5 STG.E.U8 desc[UR40][R24.64+0x8], R33 ;  /* 0x000008211800d986 */ /* 0x0003e2000c101128 */
[----:B------:R-:W-:Y:S01]  /*117c0*/  ISETP.LT.OR P5, PT, R43, 0x11, !P3 ;  /* 0x000000112b00780c */ /* 0x000fe20005fa1670 */
[----:B------:R-:W-:Y:S01]  /*117d0*/  FMUL R222, R222, UR13 ;  /* 0x0000000ddede7c20 */ /* 0x000fe20008400000 */
[----:B------:R-:W-:Y:S01]  /*117e0*/  FMUL R221, R221, UR13 ;  /* 0x0000000ddddd7c20 */ /* 0x000fe20008400000 */
[----:B------:R-:W-:Y:S01]  /*117f0*/  FMUL R220, R220, UR13 ;  /* 0x0000000ddcdc7c20 */ /* 0x000fe20008400000 */
[----:B------:R-:W-:Y:S01]  /*11800*/  @!P6 STG.E.U8 desc[UR40][R24.64+0x9], R223 ;  /* 0x000009df1800e986 */ /* 0x000fe2000c101128 */
[----:B------:R-:W-:-:S02]  /*11810*/  ISETP.LT.OR P6, PT, R43, 0x12, !P3 ;  /* 0x000000122b00780c */ /* 0x000fc40005fc1670 */
[----:B0-----:R-:W-:Y:S01]  /*11820*/  F2FP.SATFINITE.E4M3.F32.PACK_AB_MERGE_C R35, RZ, R222, RZ ;  /* 0x000000deff23723e */ /* 0x001fe200048070ff */
[----:B------:R-:W-:Y:S01]  /*11830*/  FMUL R219, R219, UR13 ;  /* 0x0000000ddbdb7c20 */ /* 0x000fe20008400000 */
[----:B------:R-:W-:Y:S01]  /*11840*/  F2FP.SATFINITE.E4M3.F32.PACK_AB_MERGE_C R221, RZ, R221, RZ ;  /* 0x000000ddffdd723e */ /* 0x000fe200048070ff */
[----:B------:R-:W-:Y:S01]  /*11850*/  FMUL R217, R217, UR13 ;  /* 0x0000000dd9d97c20 */ /* 0x000fe20008400000 */
[----:B-1----:R-:W-:Y:S01]  /*11860*/  F2FP.SATFINITE.E4M3.F32.PACK_AB_MERGE_C R33, RZ, R220, RZ ;  /* 0x000000dcff21723e */ /* 0x002fe200048070ff */
[----:B------:R0:W-:Y:S01]  /*11870*/  @!P0 STG.E.U8 desc[UR40][R26.64+0x8], R35 ;  /* 0x000008231a008986 */ /* 0x0001e2000c101128 */
[----:B------:R-:W-:-:S03]  /*11880*/  F2FP.SATFINITE.E4M3.F32.PACK_AB_MERGE_C R219, RZ, R219, RZ ;  /* 0x000000dbffdb723e */ /* 0x000fc600048070ff */
[----:B------:R-:W-:Y:S01]  /*11890*/  @!P1 STG.E.U8 desc[UR40][R26.64+0x9], R221 ;  /* 0x000009dd1a009986 */ /* 0x000fe2000c101128 */
[----:B------:R-:W-:-:S03]  /*118a0*/  ISETP.LT.OR P1, PT, R43, 0x11, !P2 ;  /* 0x000000112b00780c */ /* 0x000fc60005721670 */
[----:B------:R1:W-:Y:S01]  /*118b0*/  @!P5 STG.E.U8 desc[UR40][R24.64+0x10], R33 ;  /* 0x000010211800d986 */ /* 0x0003e2000c101128 */
[C---:B------:R-:W-:Y:S02]  /*118c0*/  ISETP.LT.OR P5, PT, R43.reuse, 0x12, !P2 ;  /* 0x000000122b00780c */ /* 0x040fe400057a1670 */
[C---:B------:R-:W-:Y:S01]  /*118d0*/  ISETP.LT.OR P0, PT, R43.reuse, 0x19, !P3 ;  /* 0x000000192b00780c */ /* 0x040fe20005f01670 */
[----:B------:R-:W-:Y:S01]  /*118e0*/  FMUL R218, R218, UR13 ;  /* 0x0000000ddada7c20 */ /* 0x000fe20008400000 */
[----:B------:R-:W-:Y:S01]  /*118f0*/  @!P6 STG.E.U8 desc[UR40][R24.64+0x11], R219 ;  /* 0x000011db1800e986 */ /* 0x000fe2000c101128 */
[----:B------:R-:W-:Y:S01]  /*11900*/  FMUL R216, R216, UR13 ;  /* 0x0000000dd8d87c20 */ /* 0x000fe20008400000 */
[----:B------:R-:W-:Y:S01]  /*11910*/  ISETP.LT.OR P6, PT, R43, 0x1a, !P3 ;  /* 0x0000001a2b00780c */ /* 0x000fe20005fc1670 */
[----:B------:R-:W-:Y:S01]  /*11920*/  FMUL R215, R215, UR13 ;  /* 0x0000000dd7d77c20 */ /* 0x000fe20008400000 */
[----:B------:R-:W-:Y:S01]  /*11930*/  F2FP.SATFINITE.E4M3.F32.PACK_AB_MERGE_C R217, RZ, R217, RZ ;  /* 0x000000d9ffd9723e */ /* 0x000fe200048070ff */
[----:B------:R-:W-:Y:S01]  /*11940*/  FMUL R214, R214, UR13 ;  /* 0x0000000dd6d67c20 */ /* 0x000fe20008400000 */
[----:B0-----:R-:W-:Y:S01]  /*11950*/  F2FP.SATFINITE.E4M3.F32.PACK_AB_MERGE_C R35, RZ, R218, RZ ;  /* 0x000000daff23723e */ /* 0x001fe200048070ff */
[----:B------:R-:W-:Y:S01]  /*11960*/  FMUL R213, R213, UR13 ;  /* 0x0000000dd5d57c20 */ /* 0x000fe20008400000 */
[----:B-1----:R-:W-:Y:S01]  /*11970*/  F2FP.SATFINITE.E4M3.F32.PACK_AB_MERGE_C R33, RZ, R216, RZ ;  /* 0x000000d8ff21723e */ /* 0x002fe200048070ff */
[----:B------:R-:W-:Y:S01]  /*11980*/  @!P5 STG.E.U8 desc[UR40][R26.64+0x11], R217 ;  /* 0x000011d91a00d986 */ /* 0x000fe2000c101128 */
[----:B------:R-:W-:-:S02]  /*11990*/  F2FP.SATFINITE.E4M3.F32.PACK_AB_MERGE_C R215, RZ, R215, RZ ;  /* 0x000000d7ffd7723e */ /* 0x000fc400048070ff */
[----:B------:R-:W-:Y:S01]  /*119a0*/  ISETP.LT.OR P5, PT, R43, 0x19, !P2 ;  /* 0x000000192b00780c */ /* 0x000fe200057a1670 */
[----:B------:R0:W-:Y:S01]  /*119b0*/  @!P1 STG.E.U8 desc[UR40][R26.64+0x10], R35 ;  /* 0x000010231a009986 */ /* 0x0001e2000c101128 */
[----:B------:R-:W-:-:S03]  /*119c0*/  ISETP.GE.AND P1, PT, R44, 0x81, PT ;  /* 0x000000812c00780c */ /* 0x000fc60003f26270 */
[----:B------:R1:W-:Y:S01]  /*119d0*/  @!P0 STG.E.U8 desc[UR40][R24.64+0x18], R33 ;  /* 0x0000182118008986 */ /* 0x0003e2000c101128 */
[----:B------:R-:W-:-:S03]  /*119e0*/  ISETP.LT.OR P0, PT, R43, 0x1a, !P2 ;  /* 0x0000001a2b00780c */ /* 0x000fc60005701670 */
[----:B------:R-:W-:Y:S01]  /*119f0*/  @!P6 STG.E.U8 desc[UR40][R24.64+0x19], R215 ;  /* 0x000019d71800e986 */ /* 0x000fe2000c101128 */
[----:B------:R-:W-:Y:S01]  /*11a00*/  ISETP.LT.OR P6, PT, R43, 0x1, !P1 ;  /* 0x000000012b00780c */ /* 0x000fe20004fc1670 */
[----:B------:R-:W-:Y:S01]  /*11a10*/  FMUL R212, R212, UR13 ;  /* 0x0000000dd4d47c20 */ /* 0x000fe20008400000 */
[----:B0-----:R-:W-:Y:S01]  /*11a20*/  F2FP.SATFINITE.E4M3.F32.PACK_AB_MERGE_C R35, RZ, R214, RZ ;  /* 0x000000d6ff23723e */ /* 0x001fe200048070ff */
[----:B------:R-:W-:Y:S01]  /*11a30*/  FMUL R211, R211, UR13 ;  /* 0x0000000dd3d37c20 */ /* 0x000fe20008400000 */
[----:B------:R-:W-:Y:S01]  /*11a40*/  F2FP.SATFINITE.E4M3.F32.PACK_AB_MERGE_C R213, RZ, R213, RZ ;  /* 0x000000d5ffd5723e */ /* 0x000fe200048070ff */
[----:B------:R-:W-:Y:S01]  /*11a50*/  FMUL R210, R210, UR13 ;  /* 0x0000000dd2d27c20 */ /* 0x000fe20008400000 */
[----:B-1----:R-:W-:Y:S01]  /*11a60*/  F2FP.SATFINITE.E4M3.F32.PACK_AB_MERGE_C R33, RZ, R212, RZ ;  /* 0x000000d4ff21723e */ /* 0x002fe200048070ff */
[----:B------:R0:W-:Y:S01]  /*11a70*/  @!P5 STG.E.U8 desc[UR40][R26.64+0x18], R35 ;  /* 0x000018231a00d986 */ /* 0x0001e2000c101128 */
[----:B------:R-:W-:-:S03]  /*11a80*/  ISETP.LT.OR P5, PT, R43, 0x2, !P1 ;  /* 0x000000022b00780c */ /* 0x000fc60004fa1670 */
[----:B------:R-:W-:Y:S01]  /*11a90*/  @!P0 STG.E.U8 desc[UR40][R26.64+0x19], R213 ;  /* 0x000019d51a008986 */ /* 0x000fe2000c101128 */
[----:B------:R-:W-:-:S03]  /*11aa0*/  ISETP.GE.AND P0, PT, R44, 0x89, PT ;  /* 0x000000892c00780c */ /* 0x000fc60003f06270 */
[----:B------:R1:W-:Y:S01]  /*11ab0*/  @!P6 STG.E.U8 desc[UR40][R28.64], R33 ;  /* 0x000000211c00e986 */ /* 0x0003e2000c101128 */
[----:B------:R-:W-:Y:S02]  /*11ac0*/  ISETP.LT.OR P6, PT, R43, 0x1, !P0 ;  /* 0x000000012b00780c */ /* 0x000fe400047c1670 */
[----:B------:R-:W-:Y:S01]  /*11ad0*/  F2FP.SATFINITE.E4M3.F32.PACK_AB_MERGE_C R211, RZ, R211, RZ ;  /* 0x000000d3ffd3723e */ /* 0x000fe200048070ff */
[----:B------:R-:W-:Y:S01]  /*11ae0*/  FMUL R209, R209, UR13 ;  /* 0x0000000dd1d17c20 */ /* 0x000fe20008400000 */
[----:B0-----:R-:W-:Y:S01]  /*11af0*/  F2FP.SATFINITE.E4M3.F32.PACK_AB_MERGE_C R35, RZ, R210, RZ ;  /* 0x000000d2ff23723e */ /* 0x001fe200048070ff */
[----:B------:R-:W-:Y:S01]  /*11b00*/  FMUL R208, R208, UR13 ;  /* 0x0000000dd0d07c20 */ /* 0x000fe20008400000 */
[----:B------:R-:W-:Y:S01]  /*11b10*/  FMUL R207, R207, UR13 ;  /* 0x0000000dcfcf7c20 */ /* 0x000fe20008400000 */
[----:B------:R-:W-:Y:S01]  /*11b20*/  @!P5 STG.E.U8 desc[UR40][R28.64+0x1], R211 ;  /* 0x000001d31c00d986 */ /* 0x000fe2000c101128 */
[C---:B------:R-:W-:Y:S02]  /*11b30*/  ISETP.LT.OR P5, PT, R43.reuse, 0x2, !P0 ;  /* 0x000000022b00780c */ /* 0x040fe400047a1670 */
[----:B------:R-:W-:Y:S01]  /*11b40*/  F2FP.SATFINITE.E4M3.F32.PACK_AB_MERGE_C R209, RZ, R209, RZ ;  /* 0x000000d1ffd1723e */ /* 0x000fe200048070ff */
[----:B------:R-:W-:Y:S01]  /*11b50*/  FMUL R206, R206, UR13 ;  /* 0x0000000dcece7c20 */ /* 0x000fe20008400000 */
[----:B------:R-:W2:Y:S04]  /*11b60*/  LDL.LU R227, [R1+0x10] ;  /* 0x0000100001e37983 */ /* 0x000ea80000300800 */
[----:B------:R0:W-:Y:S01]  /*11b70*/  @!P6 STG.E.U8 desc[UR40][R30.64], R35 ;  /* 0x000000231e00e986 */ /* 0x0001e2000c101128 */
[----:B------:R-:W-:-:S02]  /*11b80*/  ISETP.LT.OR P6, PT, R43, 0x9, !P1 ;  /* 0x000000092b00780c */ /* 0x000fc40004fc1670 */
[----:B-1----:R-:W-:Y:S01]  /*11b90*/  F2FP.SATFINITE.E4M3.F32.PACK_AB_MERGE_C R33, RZ, R208, RZ ;  /* 0x000000d0ff21723e */ /* 0x002fe200048070ff */
[----:B------:R-:W3:Y:S04]  /*11ba0*/  LDL.LU R226, [R1+0xc] ;  /* 0x00000c0001e27983 */ /* 0x000ee80000300800 */
[----:B------:R-:W-:Y:S01]  /*11bb0*/  @!P5 STG.E.U8 desc[UR40][R30.64+0x1], R209 ;  /* 0x000001d11e00d986 */ /* 0x000fe2000c101128 */
[C---:B------:R-:W-:Y:S02]  /*11bc0*/  ISETP.LT.OR P5, PT, R43.reuse, 0xa, !P1 ;  /* 0x0000000a2b00780c */ /* 0x040fe40004fa1670 */
[----:B------:R-:W-:Y:S01]  /*11bd0*/  F2FP.SATFINITE.E4M3.F32.PACK_AB_MERGE_C R207, RZ, R207, RZ ;  /* 0x000000cfffcf723e */ /* 0x000fe200048070ff */
[----:B------:R-:W4:Y:S04]  /*11be0*/  LDL.LU R224, [R1+0x8] ;  /* 0x0000080001e07983 */ /* 0x000f280000300800 */
[----:B------:R1:W-:Y:S01]  /*11bf0*/  @!P6 STG.E.U8 desc[UR40][R28.64+0x8], R33 ;  /* 0x000008211c00e986 */ /* 0x0003e2000c101128 */
[----:B------:R-:W-:-:S02]  /*11c00*/  ISETP.LT.OR P6, PT, R43, 0x9, !P0 ;  /* 0x000000092b00780c */ /* 0x000fc400047c1670 */
[----:B0-----:R-:W-:Y:S01]  /*11c10*/  F2FP.SATFINITE.E4M3.F32.PACK_AB_MERGE_C R35, RZ, R206, RZ ;  /* 0x000000ceff23723e */ /* 0x001fe200048070ff */
[----:B------:R-:W2:Y:S04]  /*11c20*/  LDL.LU R225, [R1+0x4] ;  /* 0x0000040001e17983 */ /* 0x000ea80000300800 */
[----:B------:R-:W-:Y:S01]  /*11c30*/  @!P5 STG.E.U8 desc[UR40][R28.64+0x9], R207 ;  /* 0x000009cf1c00d986 */ /* 0x000fe2000c101128 */
[----:B------:R-:W-:Y:S01]  /*11c40*/  ISETP.LT.OR P5, PT, R43, 0xa, !P0 ;  /* 0x0000000a2b00780c */ /* 0x000fe200047a1670 */
[----:B------:R-:W-:Y:S02]  /*11c50*/  FMUL R205, R205, UR13 ;  /* 0x0000000dcdcd7c20 */ /* 0x000fe40008400000 */
[----:B------:R-:W4:Y:S04]  /*11c60*/  LDL.LU R223, [R1+0x18] ;  /* 0x0000180001df7983 */ /* 0x000f280000300800 */
[----:B------:R-:W4:Y:S04]  /*11c70*/  LDL.LU R222, [R1+0x14] ;  /* 0x0000140001de7983 */ /* 0x000f280000300800 */
[----:B------:R-:W3:Y:S01]  /*11c80*/  LDL.LU R220, [R1] ;  /* 0x0000000001dc7983 */ /* 0x000ee20000300800 */
[----:B------:R-:W-:Y:S01]  /*11c90*/  F2FP.SATFINITE.E4M3.F32.PACK_AB_MERGE_C R205, RZ, R205, RZ ;  /* 0x000000cdffcd723e */ /* 0x000fe200048070ff */
[----:B------:R-:W-:Y:S01]  /*11ca0*/  FMUL R204, R204, UR13 ;  /* 0x0000000dcccc7c20 */ /* 0x000fe20008400000 */
[----:B------:R-:W-:Y:S01]  /*11cb0*/  FMUL R203, R203, UR13 ;  /* 0x0000000dcbcb7c20 */ /* 0x000fe20008400000 */
[----:B------:R0:W-:Y:S01]  /*11cc0*/  @!P6 STG.E.U8 desc[UR40][R30.64+0x8], R35 ;  /* 0x000008231e00e986 */ /* 0x0001e2000c101128 */
[C---:B------:R-:W-:Y:S01]  /*11cd0*/  ISETP.LT.OR P6, PT, R43.reuse, 0x11, !P1 ;  /* 0x000000112b00780c */ /* 0x040fe20004fc1670 */
[----:B------:R-:W-:Y:S01]  /*11ce0*/  FMUL R202, R202, UR13 ;  /* 0x0000000dcaca7c20 */ /* 0x000fe20008400000 */
[----:B-1----:R-:W-:Y:S01]  /*11cf0*/  F2FP.SATFINITE.E4M3.F32.PACK_AB_MERGE_C R33, RZ, R204, RZ ;  /* 0x000000ccff21723e */ /* 0x002fe200048070ff */
[----:B------:R-:W-:Y:S01]  /*11d00*/  @!P5 STG.E.U8 desc[UR40][R30.64+0x9], R205 ;  /* 0x000009cd1e00d986 */ /* 0x000fe2000c101128 */
[----:B------:R-:W-:Y:S01]  /*11d10*/  ISETP.LT.OR P5, PT, R43, 0x12, !P1 ;  /* 0x000000122b00780c */ /* 0x000fe20004fa1670 */
[----:B------:R-:W-:Y:S01]  /*11d20*/  FMUL R201, R201, UR13 ;  /* 0x0000000dc9c97c20 */ /* 0x000fe20008400000 */
[----:B------:R-:W-:Y:S01]  /*11d30*/  F2FP.SATFINITE.E4M3.F32.PACK_AB_MERGE_C R203, RZ, R203, RZ ;  /* 0x000000cbffcb723e */ /* 0x000fe200048070ff */
[----:B------:R-:W-:Y:S01]  /*11d40*/  FMUL R200, R200, UR13 ;  /* 0x0000000dc8c87c20 */ /* 0x000fe20008400000 */
[----:B------:R-:W-:Y:S01]  /*11d50*/  FMUL R199, R199, UR13 ;  /* 0x0000000dc7c77c20 */ /* 0x000fe20008400000 */
[----:B------:R-:W-:Y:S01]  /*11d60*/  FMUL R198, R198, UR13 ;  /* 0x0000000dc6c67c20 */ /* 0x000fe20008400000 */
[----:B------:R-:W-:Y:S01]  /*11d70*/  F2FP.SATFINITE.E4M3.F32.PACK_AB_MERGE_C R201, RZ, R201, RZ ;  /* 0x000000c9ffc9723e */ /* 0x000fe200048070ff */
[----:B------:R-:W-:Y:S01]  /*11d80*/  FMUL R197, R197, UR13 ;  /* 0x0000000dc5c57c20 */ /* 0x000fe20008400000 */
[----:B0-----:R-:W-:Y:S01]  /*11d90*/  F2FP.SATFINITE.E4M3.F32.PACK_AB_MERGE_C R35, RZ, R202, RZ ;  /* 0x000000caff23723e */ /* 0x001fe200048070ff */
[----:B------:R0:W-:Y:S01]  /*11da0*/  @!P6 STG.E.U8 desc[UR40][R28.64+0x10], R33 ;  /* 0x000010211c00e986 */ /* 0x0001e2000c101128 */
[C---:B------:R-:W-:Y:S01]  /*11db0*/  ISETP.LT.OR P6, PT, R43.reuse, 0x11, !P0 ;  /* 0x000000112b00780c */ /* 0x040fe200047c1670 */
[----:B------:R-:W-:Y:S01]  /*11dc0*/  FMUL R196, R196, UR13 ;  /* 0x0000000dc4c47c20 */ /* 0x000fe20008400000 */
[----:B------:R-:W-:Y:S01]  /*11dd0*/  F2FP.SATFINITE.E4M3.F32.PACK_AB_MERGE_C R199, RZ, R199, RZ ;  /* 0x000000c7ffc7723e */ /* 0x000fe200048070ff */
        /* <DEDUP_REMOVED lines=75> */
[----:B-----5:R-:W-:Y:S01]  /*12290*/  FMUL R3, R3, UR13 ;  /* 0x0000000d03037c20 */ /* 0x020fe20008400000 */
[----:B------:R-:W-:Y:S01]  /*122a0*/  FMUL R0, R0, UR13 ;  /* 0x0000000d00007c20 */ /* 0x000fe20008400000 */
[----:B------:R-:W-:Y:S01]  /*122b0*/  F2FP.SATFINITE.E4M3.F32.PACK_AB_MERGE_C R5, RZ, R5, RZ ;  /* 0x00000005ff05723e */ /* 0x000fe200048070ff */
[----:B------:R-:W-:Y:S01]  /*122c0*/  FMUL R2, R2, UR13 ;  /* 0x0000000d02027c20 */ /* 0x000fe20008400000 */
[----:B0-----:R-:W-:Y:S01]  /*122d0*/  F2FP.SATFINITE.E4M3.F32.PACK_AB_MERGE_C R35, RZ, R190, RZ ;  /* 0x000000beff23723e */ /* 0x001fe200048070ff */
[----:B------:R0:W-:Y:S01]  /*122e0*/  @!P6 STG.E.U8 desc[UR40][R24.64+0x28], R33 ;  /* 0x000028211800e986 */ /* 0x0001e2000c101128 */
[----:B------:R-:W-:-:S02]  /*122f0*/  ISETP.LT.OR P6, PT, R43, 0x29, !P2 ;  /* 0x000000292b00780c */ /* 0x000fc400057c1670 */
[----:B------:R-:W-:Y:S01]  /*12300*/  F2FP.SATFINITE.E4M3.F32.PACK_AB_MERGE_C R3, RZ, R3, RZ ;  /* 0x00000003ff03723e */ /* 0x000fe200048070ff */
[----:B------:R-:W-:Y:S01]  /*12310*/  @!P5 STG.E.U8 desc[UR40][R24.64+0x29], R191 ;  /* 0x000029bf1800d986 */ /* 0x000fe2000c101128 */
[----:B------:R-:W-:Y:S02]  /*12320*/  ISETP.LT.OR P5, PT, R43, 0x2a, !P2 ;  /* 0x0000002a2b00780c */ /* 0x000fe400057a1670 */
[----:B0-----:R-:W-:-:S07]  /*12330*/  F2FP.SATFINITE.E4M3.F32.PACK_AB_MERGE_C R33, RZ, R188, RZ ;  /* 0x000000bcff21723e */ /* 0x001fce00048070ff */
[----:B------:R0:W-:Y:S01]  /*12340*/  @!P6 STG.E.U8 desc[UR40][R26.64+0x28], R35 ;  /* 0x000028231a00e986 */ /* 0x0001e2000c101128 */
[----:B------:R-:W-:-:S03]  /*12350*/  ISETP.LT.OR P6, PT, R43, 0x31, !P3 ;  /* 0x000000312b00780c */ /* 0x000fc60005fc1670 */
        /* <DEDUP_REMOVED lines=13> */
[----:B------:R-:W-:Y:S01]  /*12430*/  @!P6 STG.E.U8 desc[UR40][R24.64+0x38], R33 ;  /* 0x000038211800e986 */ /* 0x000fe2000c101128 */
[----:B------:R-:W-:-:S03]  /*12440*/  ISETP.LT.OR P6, PT, R43, 0x39, !P2 ;  /* 0x000000392b00780c */ /* 0x000fc600057c1670 */
[----:B------:R0:W-:Y:S01]  /*12450*/  @!P5 STG.E.U8 desc[UR40][R24.64+0x39], R23 ;  /* 0x000039171800d986 */ /* 0x0001e2000c101128 */
[----:B------:R-:W-:-:S09]  /*12460*/  ISETP.LT.OR P5, PT, R43, 0x3a, !P2 ;  /* 0x0000003a2b00780c */ /* 0x000fd200057a1670 */
[----:B------:R-:W-:Y:S01]  /*12470*/  @!P6 STG.E.U8 desc[UR40][R26.64+0x38], R35 ;  /* 0x000038231a00e986 */ /* 0x000fe2000c101128 */
[C---:B------:R-:W-:Y:S02]  /*12480*/  ISETP.LT.OR P6, PT, R43.reuse, 0x21, !P1 ;  /* 0x000000212b00780c */ /* 0x040fe40004fc1670 */
[----:B0-----:R-:W-:Y:S01]  /*12490*/  F2FP.SATFINITE.E4M3.F32.PACK_AB_MERGE_C R23, RZ, R20, RZ ;  /* 0x00000014ff17723e */ /* 0x001fe200048070ff */
        /* <DEDUP_REMOVED lines=37> */
[----:B------:R1:W-:Y:S01]  /*126f0*/  @!P6 STG.E.U8 desc[UR40][R30.64+0x38], R9 ;  /* 0x000038091e00e986 */ /* 0x0003e2000c101128 */
[C---:B------:R-:W-:Y:S02]  /*12700*/  ISETP.LT.OR P6, PT, R43.reuse, 0x41, !P3 ;  /* 0x000000412b00780c */ /* 0x040fe40005fc1670 */
[----:B0-----:R-:W-:Y:S01]  /*12710*/  F2FP.SATFINITE.E4M3.F32.PACK_AB_MERGE_C R7, RZ, R4, RZ ;  /* 0x00000004ff07723e */ /* 0x001fe200048070ff */
[----:B------:R0:W-:Y:S01]  /*12720*/  @!P5 STG.E.U8 desc[UR40][R30.64+0x39], R5 ;  /* 0x000039051e00d986 */ /* 0x0001e2000c101128 */
[----:B------:R-:W-:Y:S02]  /*12730*/  ISETP.LT.OR P5, PT, R43, 0x42, !P3 ;  /* 0x000000422b00780c */ /* 0x000fe40005fa1670 */
[----:B-1----:R-:W-:-:S07]  /*12740*/  F2FP.SATFINITE.E4M3.F32.PACK_AB_MERGE_C R9, RZ, R0, RZ ;  /* 0x00000000ff09723e */ /* 0x002fce00048070ff */
[----:B------:R1:W-:Y:S01]  /*12750*/  @!P6 STG.E.U8 desc[UR40][R24.64+0x40], R7 ;  /* 0x000040071800e986 */ /* 0x0003e2000c101128 */
[----:B------:R-:W-:Y:S01]  /*12760*/  ISETP.LT.OR P6, PT, R43, 0x41, !P2 ;  /* 0x000000412b00780c */ /* 0x000fe200057c1670 */
[----:B---3--:R-:W-:Y:S01]  /*12770*/  FMUL R0, R220, UR13 ;  /* 0x0000000ddc007c20 */ /* 0x008fe20008400000 */
[----:B0-----:R-:W-:Y:S01]  /*12780*/  F2FP.SATFINITE.E4M3.F32.PACK_AB_MERGE_C R5, RZ, R2, RZ ;  /* 0x00000002ff05723e */ /* 0x001fe200048070ff */
[----:B------:R-:W3:Y:S01]  /*12790*/  LDL.LU R220, [R1+0x1c] ;  /* 0x00001c0001dc7983 */ /* 0x000ee20000300800 */
[----:B--2---:R-:W-:-:S03]  /*127a0*/  FMUL R2, R225, UR13 ;  /* 0x0000000de1027c20 */ /* 0x004fc60008400000 */
[----:B------:R0:W-:Y:S01]  /*127b0*/  @!P5 STG.E.U8 desc[UR40][R24.64+0x41], R3 ;  /* 0x000041031800d986 */ /* 0x0001e2000c101128 */
[----:B------:R-:W-:-:S03]  /*127c0*/  ISETP.LT.OR P5, PT, R43, 0x42, !P2 ;  /* 0x000000422b00780c */ /* 0x000fc600057a1670 */
[----:B------:R-:W2:Y:S01]  /*127d0*/  LDL.LU R225, [R1+0x20] ;  /* 0x0000200001e17983 */ /* 0x000ea20000300800 */
[----:B-1----:R-:W-:Y:S01]  /*127e0*/  F2FP.SATFINITE.E4M3.F32.PACK_AB_MERGE_C R7, RZ, R2, RZ ;  /* 0x00000002ff07723e */ /* 0x002fe200048070ff */
[----:B------:R-:W-:Y:S02]  /*127f0*/  FMUL R2, R226, UR13 ;  /* 0x0000000de2027c20 */ /* 0x000fe40008400000 */
[----:B------:R1:W-:Y:S01]  /*12800*/  @!P6 STG.E.U8 desc[UR40][R26.64+0x40], R5 ;  /* 0x000040051a00e986 */ /* 0x0003e2000c101128 */
[----:B------:R-:W-:Y:S02]  /*12810*/  ISETP.LT.OR P6, PT, R43, 0x49, !P3 ;  /* 0x000000492b00780c */ /* 0x000fe40005fc1670 */
[----:B0-----:R-:W-:Y:S01]  /*12820*/  F2FP.SATFINITE.E4M3.F32.PACK_AB_MERGE_C R3, RZ, R0, RZ ;  /* 0x00000000ff03723e */ /* 0x001fe200048070ff */
[----:B----4-:R-:W-:Y:S02]  /*12830*/  FMUL R0, R224, UR13 ;  /* 0x0000000de0007c20 */ /* 0x010fe40008400000 */
[----:B------:R-:W4:Y:S04]  /*12840*/  LDL.LU R224, [R1+0x24] ;  /* 0x0000240001e07983 */ /* 0x000f280000300800 */
[----:B------:R-:W4:Y:S01]  /*12850*/  LDL.LU R226, [R1+0x28] ;  /* 0x0000280001e27983 */ /* 0x000f220000300800 */
[----:B-1----:R-:W-:Y:S01]  /*12860*/  F2FP.SATFINITE.E4M3.F32.PACK_AB_MERGE_C R5, RZ, R0, RZ ;  /* 0x00000000ff05723e */ /* 0x002fe200048070ff */
[----:B------:R-:W-:-:S02]  /*12870*/  FMUL R0, R227, UR13 ;  /* 0x0000000de3007c20 */ /* 0x000fc40008400000 */
[----:B------:R-:W4:Y:S04]  /*12880*/  LDL.LU R227, [R1+0x2c] ;  /* 0x00002c0001e37983 */ /* 0x000f280000300800 */
[----:B------:R0:W-:Y:S01]  /*12890*/  @!P5 STG.E.U8 desc[UR40][R26.64+0x41], R9 ;  /* 0x000041091a00d986 */ /* 0x0001e2000c101128 */
[----:B------:R-:W-:-:S03]  /*128a0*/  ISETP.LT.OR P5, PT, R43, 0x4a, !P3 ;  /* 0x0000004a2b00780c */ /* 0x000fc60005fa1670 */
[----:B------:R1:W-:Y:S01]  /*128b0*/  @!P6 STG.E.U8 desc[UR40][R24.64+0x48], R3 ;  /* 0x000048031800e986 */ /* 0x0003e2000c101128 */
[----:B------:R-:W-:-:S09]  /*128c0*/  ISETP.LT.OR P6, PT, R43, 0x49, !P2 ;  /* 0x000000492b00780c */ /* 0x000fd200057c1670 */
[----:B------:R1:W-:Y:S01]  /*128d0*/  @!P5 STG.E.U8 desc[UR40][R24.64+0x49], R7 ;  /* 0x000049071800d986 */ /* 0x0003e2000c101128 */
[C---:B------:R-:W-:Y:S02]  /*128e0*/  ISETP.LT.OR P5, PT, R43.reuse, 0x4a, !P2 ;  /* 0x0000004a2b00780c */ /* 0x040fe400057a1670 */
[----:B0-----:R-:W-:Y:S01]  /*128f0*/  F2FP.SATFINITE.E4M3.F32.PACK_AB_MERGE_C R9, RZ, R2, RZ ;  /* 0x00000002ff09723e */ /* 0x001fe200048070ff */
[----:B------:R-:W-:Y:S01]  /*12900*/  FMUL R2, R222, UR13 ;  /* 0x0000000dde027c20 */ /* 0x000fe20008400000 */
[----:B------:R0:W-:Y:S01]  /*12910*/  @!P6 STG.E.U8 desc[UR40][R26.64+0x48], R5 ;  /* 0x000048051a00e986 */ /* 0x0001e2000c101128 */
[----:B------:R-:W-:-:S03]  /*12920*/  ISETP.LT.OR P6, PT, R43, 0x51, !P3 ;  /* 0x000000512b00780c */ /* 0x000fc60005fc1670 */
[----:B------:R-:W4:Y:S01]  /*12930*/  LDL.LU R222, [R1+0x30] ;  /* 0x0000300001de7983 */ /* 0x000f220000300800 */
[----:B-1----:R-:W-:Y:S01]  /*12940*/  F2FP.SATFINITE.E4M3.F32.PACK_AB_MERGE_C R3, RZ, R0, RZ ;  /* 0x00000000ff03723e */ /* 0x002fe200048070ff */
[----:B------:R-:W-:-:S03]  /*12950*/  FMUL R0, R223, UR13 ;  /* 0x0000000ddf007c20 */ /* 0x000fc60008400000 */
[----:B------:R1:W-:Y:S01]  /*12960*/  @!P5 STG.E.U8 desc[UR40][R26.64+0x49], R9 ;  /* 0x000049091a00d986 */ /* 0x0003e2000c101128 */
[----:B------:R-:W-:Y:S02]  /*12970*/  ISETP.LT.OR P5, PT, R43, 0x52, !P3 ;  /* 0x000000522b00780c */ /* 0x000fe40005fa1670 */
[----:B------:R-:W-:Y:S01]  /*12980*/  F2FP.SATFINITE.E4M3.F32.PACK_AB_MERGE_C R7, RZ, R2, RZ ;  /* 0x00000002ff07723e */ /* 0x000fe200048070ff */
[----:B------:R-:W4:Y:S01]  /*12990*/  LDL.LU R223, [R1+0x34] ;  /* 0x0000340001df7983 */ /* 0x000f220000300800 */
[----:B0-----:R-:W-:-:S03]  /*129a0*/  F2FP.SATFINITE.E4M3.F32.PACK_AB_MERGE_C R5, RZ, R0, RZ ;  /* 0x00000000ff05723e */ /* 0x001fc600048070ff */
[----:B------:R0:W-:Y:S06]  /*129b0*/  @!P6 STG.E.U8 desc[UR40][R24.64+0x50], R3 ;  /* 0x000050031800e986 */ /* 0x0001ec000c101128 */
[----:B------:R4:W-:Y:S01]  /*129c0*/  @!P5 STG.E.U8 desc[UR40][R24.64+0x51], R7 ;  /* 0x000051071800d986 */ /* 0x0009e2000c101128 */
[----:B---3--:R-:W-:-:S03]  /*129d0*/  FMUL R2, R220, UR13 ;  /* 0x0000000ddc027c20 */ /* 0x008fc60008400000 */
[----:B------:R-:W3:Y:S02]  /*129e0*/  LDL.LU R220, [R1+0x38] ;  /* 0x0000380001dc7983 */ /* 0x000ee40000300800 */
[----:B-1----:R-:W-:Y:S01]  /*129f0*/  F2FP.SATFINITE.E4M3.F32.PACK_AB_MERGE_C R9, RZ, R2, RZ ;  /* 0x00000002ff09723e */ /* 0x002fe200048070ff */
[----:B--2---:R-:W-:Y:S02]  /*12a00*/  FMUL R0, R225, UR13 ;  /* 0x0000000de1007c20 */ /* 0x004fe40008400000 */
[----:B------:R-:W2:Y:S03]  /*12a10*/  LDL.LU R225, [R1+0x3c] ;  /* 0x00003c0001e17983 */ /* 0x000ea60000300800 */
[----:B0-----:R-:W-:Y:S01]  /*12a20*/  F2FP.SATFINITE.E4M3.F32.PACK_AB_MERGE_C R3, RZ, R0, RZ ;  /* 0x00000000ff03723e */ /* 0x001fe200048070ff */
[----:B----4-:R-:W-:Y:S02]  /*12a30*/  FMUL R2, R224, UR13 ;  /* 0x0000000de0027c20 */ /* 0x010fe40008400000 */
[----:B------:R-:W4:Y:S01]  /*12a40*/  LDL.LU R224, [R1+0x40] ;  /* 0x0000400001e07983 */ /* 0x000f220000300800 */
[----:B------:R-:W-:-:S02]  /*12a50*/  FMUL R0, R226, UR13 ;  /* 0x0000000de2007c20 */ /* 0x000fc40008400000 */
[----:B------:R-:W-:Y:S01]  /*12a60*/  F2FP.SATFINITE.E4M3.F32.PACK_AB_MERGE_C R7, RZ, R2, RZ ;  /* 0x00000002ff07723e */ /* 0x000fe200048070ff */
[----:B------:R-:W4:Y:S01]  /*12a70*/  LDL.LU R226, [R1+0x44] ;  /* 0x0000440001e27983 */ /* 0x000f220000300800 */
[----:B------:R-:W-:-:S03]  /*12a80*/  FMUL R2, R227, UR13 ;  /* 0x0000000de3027c20 */ /* 0x000fc60008400000 */
[----:B------:R-:W4:Y:S01]  /*12a90*/  LDL.LU R227, [R1+0x48] ;  /* 0x0000480001e37983 */ /* 0x000f220000300800 */
[C---:B------:R-:W-:Y:S02]  /*12aa0*/  ISETP.LT.OR P6, PT, R43.reuse, 0x51, !P2 ;  /* 0x000000512b00780c */ /* 0x040fe400057c1670 */
[----:B------:R-:W-:-:S11]  /*12ab0*/  ISETP.LT.OR P5, PT, R43, 0x52, !P2 ;  /* 0x000000522b00780c */ /* 0x000fd600057a1670 */
        /* <DEDUP_REMOVED lines=12> */
[----:B------:R-:W-:Y:S01]  /*12b80*/  FMUL R2, R223, UR13 ;  /* 0x0000000ddf027c20 */ /* 0x000fe20008400000 */
[----:B------:R-:W-:Y:S01]  /*12b90*/  F2FP.SATFINITE.E4M3.F32.PACK_AB_MERGE_C R3, RZ, R0, RZ ;  /* 0x00000000ff03723e */ /* 0x000fe200048070ff */
[----:B------:R-:W4:Y:S04]  /*12ba0*/  LDL.LU R223, [R1+0x50] ;  /* 0x0000500001df7983 */ /* 0x000f280000300800 */
[----:B------:R1:W-:Y:S01]  /*12bb0*/  @!P6 STG.E.U8 desc[UR40][R26.64+0x58], R5 ;  /* 0x000058051a00e986 */ /* 0x0003e2000c101128 */
[----:B------:R-:W-:Y:S02]  /*12bc0*/  ISETP.LT.OR P6, PT, R43, 0x41, !P1 ;  /* 0x000000412b00780c */ /* 0x000fe40004fc1670 */
[----:B0-----:R-:W-:Y:S01]  /*12bd0*/  F2FP.SATFINITE.E4M3.F32.PACK_AB_MERGE_C R7, RZ, R2, RZ ;  /* 0x00000002ff07723e */ /* 0x001fe200048070ff */
[----:B------:R0:W-:Y:S10]  /*12be0*/  @!P5 STG.E.U8 desc[UR40][R26.64+0x59], R9 ;  /* 0x000059091a00d986 */ /* 0x0001f4000c101128 */
        /* <DEDUP_REMOVED lines=23> */
[----:B------:R0:W-:Y:S01]  /*12d60*/  @!P6 STG.E.U8 desc[UR40][R28.64+0x48], R3 ;  /* 0x000048031c00e986 */ /* 0x0001e2000c101128 */
[----:B------:R-:W-:Y:S01]  /*12d70*/  ISETP.LT.OR P6, PT, R43, 0x49, !P0 ;  /* 0x000000492b00780c */ /* 0x000fe200047c1670 */
[----:B------:R-:W-:Y:S02]  /*12d80*/  FMUL R2, R222, UR13 ;  /* 0x0000000dde027c20 */ /* 0x000fe40008400000 */
[----:B------:R-:W4:Y:S01]  /*12d90*/  LDL.LU R222, [R1+0x68] ;  /* 0x0000680001de7983 */ /* 0x000f220000300800 */
[----:B-1----:R-:W-:Y:S01]  /*12da0*/  F2FP.SATFINITE.E4M3.F32.PACK_AB_MERGE_C R5, RZ, R0, RZ ;  /* 0x00000000ff05723e */ /* 0x002fe200048070ff */
[----:B------:R-:W-:-:S04]  /*12db0*/  FMUL R0, R223, UR13 ;  /* 0x0000000ddf007c20 */ /* 0x000fc80008400000 */
        /* <DEDUP_REMOVED lines=33> */
[----:B-1----:R-:W-:-:S05]  /*12fd0*/  F2FP.SATFINITE.E4M3.F32.PACK_AB_MERGE_C R7, RZ, R2, RZ ;  /* 0x00000002ff07723e */ /* 0x002fca00048070ff */
[----:B------:R1:W-:Y:S01]  /*12fe0*/  @!P6 STG.E.U8 desc[UR40][R28.64+0x58], R3 ;  /* 0x000058031c00e986 */ /* 0x0003e2000c101128 */
[----:B------:R-:W-:Y:S01]  /*12ff0*/  ISETP.LT.OR P6, PT, R43, 0x59, !P0 ;  /* 0x000000592b00780c */ /* 0x000fe200047c1670 */
[----:B------:R-:W-:Y:S01]  /*13000*/  FMUL R2, R223, UR13 ;  /* 0x0000000ddf027c20 */ /* 0x000fe20008400000 */
[----:B------:R-:W-:Y:S01]  /*13010*/  F2FP.SATFINITE.E4M3.F32.PACK_AB_MERGE_C R5, RZ, R0, RZ ;  /* 0x00000000ff05723e */ /* 0x000fe200048070ff */
[----:B------:R-:W4:Y:S03]  /*13020*/  LDL.LU R223, [R1+0x88] ;  /* 0x0000880001df7983 */ /* 0x000f260000300800 */
[----:B0-----:R-:W-:Y:S01]  /*13030*/  F2FP.SATFINITE.E4M3.F32.PACK_AB_MERGE_C R9, RZ, R2, RZ ;  /* 0x00000002ff09723e */ /* 0x001fe200048070ff */
        /* <DEDUP_REMOVED lines=173> */
[----:B------:R-:W4:Y:S04]  /*13b10*/  LDL.LU R223, [R1+0x114] ;  /* 0x0001140001df7983 */ /* 0x000f280000300800 */
[----:B------:R-:W4:Y:S01]  /*13b20*/  LDL.LU R219, [R1+0x118] ;  /* 0x0001180001db7983 */ /* 0x000f220000300800 */
[----:B0-----:R-:W-:-:S03]  /*13b30*/  F2FP.SATFINITE.E4M3.F32.PACK_AB_MERGE_C R5, RZ, R0, RZ ;  /* 0x00000000ff05723e */ /* 0x001fc600048070ff */
[----:B------:R0:W-:Y:S04]  /*13b40*/  @!P6 STG.E.U8 desc[UR40][R24.64+0x80], R3 ;  /* 0x000080031800e986 */ /* 0x0001e8000c101128 */
[----:B------:R4:W-:Y:S01]  /*13b50*/  @!P5 STG.E.U8 desc[UR40][R24.64+0x81], R7 ;  /* 0x000081071800d986 */ /* 0x0009e2000c101128 */
[----:B---3--:R-:W-:-:S05]  /*13b60*/  FMUL R2, R220, UR13 ;  /* 0x0000000ddc027c20 */ /* 0x008fca0008400000 */
[----:B-1----:R-:W-:Y:S01]  /*13b70*/  F2FP.SATFINITE.E4M3.F32.PACK_AB_MERGE_C R9, RZ, R2, RZ ;  /* 0x00000002ff09723e */ /* 0x002fe200048070ff */
[----:B--2---:R-:W-:Y:S02]  /*13b80*/  FMUL R0, R225, UR13 ;  /* 0x0000000de1007c20 */ /* 0x004fe40008400000 */
[----:B------:R-:W2:Y:S03]  /*13b90*/  LDL.LU R225, [R1+0x11c] ;  /* 0x00011c0001e17983 */ /* 0x000ea60000300800 */
[----:B0-----:R-:W-:Y:S01]  /*13ba0*/  F2FP.SATFINITE.E4M3.F32.PACK_AB_MERGE_C R3, RZ, R0, RZ ;  /* 0x00000000ff03723e */ /* 0x001fe200048070ff */
[----:B----4-:R-:W-:Y:S02]  /*13bb0*/  FMUL R2, R224, UR13 ;  /* 0x0000000de0027c20 */ /* 0x010fe40008400000 */
[----:B------:R-:W3:Y:S01]  /*13bc0*/  LDL.LU R224, [R1+0x120] ;  /* 0x0001200001e07983 */ /* 0x000ee20000300800 */
[----:B------:R-:W-:-:S02]  /*13bd0*/  FMUL R0, R226, UR13 ;  /* 0x0000000de2007c20 */ /* 0x000fc40008400000 */
[----:B------:R-:W-:Y:S01]  /*13be0*/  F2FP.SATFINITE.E4M3.F32.PACK_AB_MERGE_C R7, RZ, R2, RZ ;  /* 0x00000002ff07723e */ /* 0x000fe200048070ff */
[----:B------:R-:W4:Y:S01]  /*13bf0*/  LDL.LU R226, [R1+0x124] ;  /* 0x0001240001e27983 */ /* 0x000f220000300800 */
[----:B------:R-:W-:-:S03]  /*13c00*/  FMUL R2, R227, UR13 ;  /* 0x0000000de3027c20 */ /* 0x000fc60008400000 */
[----:B------:R-:W4:Y:S01]  /*13c10*/  LDL.LU R227, [R1+0x128] ;  /* 0x0001280001e37983 */ /* 0x000f220000300800 */
[C---:B------:R-:W-:Y:S02]  /*13c20*/  ISETP.LT.OR P5, PT, R43.reuse, 0x82, !P2 ;  /* 0x000000822b00780c */ /* 0x040fe400057a1670 */
[C---:B------:R-:W-:Y:S01]  /*13c30*/  ISETP.LT.OR P6, PT, R43.reuse, 0x81, !P2 ;  /* 0x000000812b00780c */ /* 0x040fe200057c1670 */
[----:B------:R-:W4:Y:S04]  /*13c40*/  LDL.LU R221, [R1+0x12c] ;  /* 0x00012c0001dd7983 */ /* 0x000f280000300800 */
[----:B------:R-:W4:Y:S06]  /*13c50*/  LDL.LU R220, [R1+0x130] ;  /* 0x0001300001dc7983 */ /* 0x000f2c0000300800 */
[----:B------:R0:W-:Y:S01]  /*13c60*/  @!P5 STG.E.U8 desc[UR40][R26.64+0x81], R9 ;  /* 0x000081091a00d986 */ /* 0x0001e2000c101128 */
[----:B------:R-:W-:-:S03]  /*13c70*/  ISETP.LT.OR P5, PT, R43, 0x8a, !P3 ;  /* 0x0000008a2b00780c */ /* 0x000fc60005fa1670 */
[----:B------:R1:W-:Y:S01]  /*13c80*/  @!P6 STG.E.U8 desc[UR40][R26.64+0x80], R5 ;  /* 0x000080051a00e986 */ /* 0x0003e2000c101128 */
[----:B------:R-:W-:-:S09]  /*13c90*/  ISETP.LT.OR P6, PT, R43, 0x89, !P3 ;  /* 0x000000892b00780c */ /* 0x000fd20005fc1670 */
[----:B------:R-:W-:Y:S01]  /*13ca0*/  @!P5 STG.E.U8 desc[UR40][R24.64+0x89], R7 ;  /* 0x000089071800d986 */ /* 0x000fe2000c101128 */
[C---:B------:R-:W-:Y:S02]  /*13cb0*/  ISETP.LT.OR P5, PT, R43.reuse, 0x8a, !P2 ;  /* 0x0000008a2b00780c */ /* 0x040fe400057a1670 */
[----:B0-----:R-:W-:Y:S01]  /*13cc0*/  F2FP.SATFINITE.E4M3.F32.PACK_AB_MERGE_C R9, RZ, R2, RZ ;  /* 0x00000002ff09723e */ /* 0x001fe200048070ff */
[----:B------:R0:W-:Y:S01]  /*13cd0*/  @!P6 STG.E.U8 desc[UR40][R24.64+0x88], R3 ;  /* 0x000088031800e986 */ /* 0x0001e2000c101128 */
[C---:B------:R-:W-:Y:S02]  /*13ce0*/  ISETP.LT.OR P6, PT, R43.reuse, 0x89, !P2 ;  /* 0x000000892b00780c */ /* 0x040fe400057c1670 */
[----:B-1----:R-:W-:Y:S01]  /*13cf0*/  F2FP.SATFINITE.E4M3.F32.PACK_AB_MERGE_C R5, RZ, R0, RZ ;  /* 0x00000000ff05723e */ /* 0x002fe200048070ff */
[----:B------:R-:W-:Y:S02]  /*13d00*/  FMUL R0, R222, UR13 ;  /* 0x0000000dde007c20 */ /* 0x000fe40008400000 */
[----:B------:R-:W4:Y:S04]  /*13d10*/  LDL.LU R222, [R1+0x134] ;  /* 0x0001340001de7983 */ /* 0x000f280000300800 */
[----:B------:R-:W-:Y:S01]  /*13d20*/  @!P5 STG.E.U8 desc[UR40][R26.64+0x89], R9 ;  /* 0x000089091a00d986 */ /* 0x000fe2000c101128 */
[----:B------:R-:W-:Y:S01]  /*13d30*/  ISETP.LT.OR P5, PT, R43, 0x92, !P3 ;  /* 0x000000922b00780c */ /* 0x000fe20005fa1670 */
[----:B------:R-:W-:Y:S01]  /*13d40*/  FMUL R2, R223, UR13 ;  /* 0x0000000ddf027c20 */ /* 0x000fe20008400000 */
[----:B0-----:R-:W-:Y:S01]  /*13d50*/  F2FP.SATFINITE.E4M3.F32.PACK_AB_MERGE_C R3, RZ, R0, RZ ;  /* 0x00000000ff03723e */ /* 0x001fe200048070ff */
[----:B------:R0:W-:Y:S01]  /*13d60*/  @!P6 STG.E.U8 desc[UR40][R26.64+0x88], R5 ;  /* 0x000088051a00e986 */ /* 0x0001e2000c101128 */
[----:B------:R-:W-:-:S02]  /*13d70*/  FMUL R0, R219, UR13 ;  /* 0x0000000ddb007c20 */ /* 0x000fc40008400000 */
[----:B------:R-:W-:Y:S01]  /*13d80*/  F2FP.SATFINITE.E4M3.F32.PACK_AB_MERGE_C R7, RZ, R2, RZ ;  /* 0x00000002ff07723e */ /* 0x000fe200048070ff */
[----:B------:R-:W4:Y:S02]  /*13d90*/  LDL.LU R223, [R1+0x138] ;  /* 0x0001380001df7983 */ /* 0x000f240000300800 */
[----:B0-----:R-:W-:-:S04]  /*13da0*/  F2FP.SATFINITE.E4M3.F32.PACK_AB_MERGE_C R5, RZ, R0, RZ ;  /* 0x00000000ff05723e */ /* 0x001fc800048070ff */
[----:B------:R0:W-:Y:S01]  /*13db0*/  @!P5 STG.E.U8 desc[UR40][R24.64+0x91], R7 ;  /* 0x000091071800d986 */ /* 0x0001e2000c101128 */
[----:B--2---:R-:W-:-:S03]  /*13dc0*/  FMUL R2, R225, UR13 ;  /* 0x0000000de1027c20 */ /* 0x004fc60008400000 */
[----:B------:R-:W2:Y:S02]  /*13dd0*/  LDL.LU R225, [R1+0x13c] ;  /* 0x00013c0001e17983 */ /* 0x000ea40000300800 */
[----:B------:R-:W-:Y:S01]  /*13de0*/  F2FP.SATFINITE.E4M3.F32.PACK_AB_MERGE_C R9, RZ, R2, RZ ;  /* 0x00000002ff09723e */ /* 0x000fe200048070ff */
[----:B---3--:R-:W-:Y:S02]  /*13df0*/  FMUL R0, R224, UR13 ;  /* 0x0000000de0007c20 */ /* 0x008fe40008400000 */
[----:B------:R-:W3:Y:S01]  /*13e00*/  LDL.LU R224, [R1+0x140] ;  /* 0x0001400001e07983 */ /* 0x000ee20000300800 */
[----:B----4-:R-:W-:Y:S02]  /*13e10*/  FMUL R2, R226, UR13 ;  /* 0x0000000de2027c20 */ /* 0x010fe40008400000 */
[----:B0-----:R-:W-:Y:S01]  /*13e20*/  F2FP.SATFINITE.E4M3.F32.PACK_AB_MERGE_C R7, RZ, R0, RZ ;  /* 0x00000000ff07723e */ /* 0x001fe200048070ff */
[----:B------:R-:W4:Y:S01]  /*13e30*/  LDL.LU R226, [R1+0x144] ;  /* 0x0001440001e27983 */ /* 0x000f220000300800 */
[----:B------:R-:W-:-:S03]  /*13e40*/  FMUL R0, R227, UR13 ;  /* 0x0000000de3007c20 */ /* 0x000fc60008400000 */
[----:B------:R-:W4:Y:S01]  /*13e50*/  LDL.LU R227, [R1+0x148] ;  /* 0x0001480001e37983 */ /* 0x000f220000300800 */
[C---:B------:R-:W-:Y:S02]  /*13e60*/  ISETP.LT.OR P6, PT, R43.reuse, 0x91, !P3 ;  /* 0x000000912b00780c */ /* 0x040fe40005fc1670 */
[C---:B------:R-:W-:Y:S01]  /*13e70*/  ISETP.LT.OR P5, PT, R43.reuse, 0x92, !P2 ;  /* 0x000000922b00780c */ /* 0x040fe200057a1670 */
[----:B------:R-:W4:Y:S10]  /*13e80*/  LDL.LU R219, [R1+0x14c] ;  /* 0x00014c0001db7983 */ /* 0x000f340000300800 */
[----:B------:R-:W-:Y:S01]  /*13e90*/  @!P6 STG.E.U8 desc[UR40][R24.64+0x90], R3 ;  /* 0x000090031800e986 */ /* 0x000fe2000c101128 */
[----:B------:R-:W-:-:S02]  /*13ea0*/  ISETP.LT.OR P6, PT, R43, 0x91, !P2 ;  /* 0x000000912b00780c */ /* 0x000fc400057c1670 */
[----:B------:R-:W-:Y:S01]  /*13eb0*/  F2FP.SATFINITE.E4M3.F32.PACK_AB_MERGE_C R11, RZ, R2, RZ ;  /* 0x00000002ff0b723e */ /* 0x000fe200048070ff */
[----:B------:R-:W-:Y:S01]  /*13ec0*/  @!P5 STG.E.U8 desc[UR40][R26.64+0x91], R9 ;  /* 0x000091091a00d986 */ /* 0x000fe2000c101128 */
[----:B------:R-:W-:Y:S01]  /*13ed0*/  FMUL R2, R220, UR13 ;  /* 0x0000000ddc027c20 */ /* 0x000fe20008400000 */
[----:B------:R-:W-:-:S08]  /*13ee0*/  ISETP.LT.OR P5, PT, R43, 0x99, !P2 ;  /* 0x000000992b00780c */ /* 0x000fd000057a1670 */
[----:B------:R0:W-:Y:S01]  /*13ef0*/  @!P6 STG.E.U8 desc[UR40][R26.64+0x90], R5 ;  /* 0x000090051a00e986 */ /* 0x0001e2000c101128 */
[C---:B------:R-:W-:Y:S02]  /*13f00*/  ISETP.LT.OR P6, PT, R43.reuse, 0x99, !P3 ;  /* 0x000000992b00780c */ /* 0x040fe40005fc1670 */
[----:B------:R-:W-:Y:S02]  /*13f10*/  ISETP.LT.OR P3, PT, R43, 0x9a, !P3 ;  /* 0x0000009a2b00780c */ /* 0x000fe40005f61670 */
[----:B0-----:R-:W-:Y:S01]  /*13f20*/  F2FP.SATFINITE.E4M3.F32.PACK_AB_MERGE_C R5, RZ, R0, RZ ;  /* 0x00000000ff05723e */ /* 0x001fe200048070ff */
[----:B------:R-:W-:Y:S02]  /*13f30*/  FMUL R0, R221, UR13 ;  /* 0x0000000ddd007c20 */ /* 0x000fe40008400000 */
[----:B------:R-:W4:Y:S04]  /*13f40*/  LDL.LU R221, [R1+0x150] ;  /* 0x0001500001dd7983 */ /* 0x000f280000300800 */
[----:B------:R-:W4:Y:S01]  /*13f50*/  LDL.LU R220, [R1+0x154] ;  /* 0x0001540001dc7983 */ /* 0x000f220000300800 */
[----:B------:R-:W-:-:S03]  /*13f60*/  FMUL R3, R222, UR13 ;  /* 0x0000000dde037c20 */ /* 0x000fc60008400000 */
[----:B------:R0:W-:Y:S01]  /*13f70*/  @!P6 STG.E.U8 desc[UR40][R24.64+0x98], R7 ;  /* 0x000098071800e986 */ /* 0x0001e2000c101128 */
[----:B------:R-:W-:-:S03]  /*13f80*/  FMUL R4, R223, UR13 ;  /* 0x0000000ddf047c20 */ /* 0x000fc60008400000 */
[----:B------:R-:W4:Y:S01]  /*13f90*/  LDL.LU R222, [R1+0x158] ;  /* 0x0001580001de7983 */ /* 0x000f220000300800 */
[----:B------:R-:W-:-:S03]  /*13fa0*/  F2FP.SATFINITE.E4M3.F32.PACK_AB_MERGE_C R9, RZ, R2, RZ ;  /* 0x00000002ff09723e */ /* 0x000fc600048070ff */
[----:B------:R1:W-:Y:S01]  /*13fb0*/  @!P3 STG.E.U8 desc[UR40][R24.64+0x99], R11 ;  /* 0x0000990b1800b986 */ /* 0x0003e2000c101128 */
[----:B0-----:R-:W-:-:S03]  /*13fc0*/  F2FP.SATFINITE.E4M3.F32.PACK_AB_MERGE_C R7, RZ, R0, RZ ;  /* 0x00000000ff07723e */ /* 0x001fc600048070ff */
[----:B------:R-:W4:Y:S04]  /*13fd0*/  LDL.LU R223, [R1+0x15c] ;  /* 0x00015c0001df7983 */ /* 0x000f280000300800 */
[----:B------:R0:W-:Y:S01]  /*13fe0*/  @!P5 STG.E.U8 desc[UR40][R26.64+0x98], R5 ;  /* 0x000098051a00d986 */ /* 0x0001e2000c101128 */
[----:B-1----:R-:W-:Y:S01]  /*13ff0*/  F2FP.SATFINITE.E4M3.F32.PACK_AB_MERGE_C R11, RZ, R3, RZ ;  /* 0x00000003ff0b723e */ /* 0x002fe200048070ff */
[----:B--2---:R-:W-:Y:S02]  /*14000*/  FMUL R0, R225, UR13 ;  /* 0x0000000de1007c20 */ /* 0x004fe40008400000 */
[----:B------:R-:W2:Y:S03]  /*14010*/  LDL.LU R225, [R1+0x160] ;  /* 0x0001600001e17983 */ /* 0x000ea60000300800 */
[----:B0-----:R-:W-:Y:S01]  /*14020*/  F2FP.SATFINITE.E4M3.F32.PACK_AB_MERGE_C R5, RZ, R0, RZ ;  /* 0x00000000ff05723e */ /* 0x001fe200048070ff */
[----:B---3--:R-:W-:-:S02]  /*14030*/  FMUL R2, R224, UR13 ;  /* 0x0000000de0027c20 */ /* 0x008fc40008400000 */
[----:B------:R-:W3:Y:S01]  /*14040*/  LDL.LU R224, [R1+0x164] ;  /* 0x0001640001e07983 */ /* 0x000ee20000300800 */
[----:B----4-:R-:W-:-:S03]  /*14050*/  FMUL R3, R226, UR13 ;  /* 0x0000000de2037c20 */ /* 0x010fc60008400000 */
[----:B------:R-:W4:Y:S01]  /*14060*/  LDL.LU R226, [R1+0x168] ;  /* 0x0001680001e27983 */ /* 0x000f220000300800 */
[----:B------:R-:W-:-:S03]  /*14070*/  FMUL R0, R227, UR13 ;  /* 0x0000000de3007c20 */ /* 0x000fc60008400000 */
[----:B------:R-:W4:Y:S01]  /*14080*/  LDL.LU R227, [R1+0x16c] ;  /* 0x00016c0001e37983 */ /* 0x000f220000300800 */
[C---:B------:R-:W-:Y:S02]  /*14090*/  ISETP.LT.OR P2, PT, R43.reuse, 0x9a, !P2 ;  /* 0x0000009a2b00780c */ /* 0x040fe40005741670 */
[C---:B------:R-:W-:Y:S02]  /*140a0*/  ISETP.LT.OR P6, PT, R43.reuse, 0x81, !P1 ;  /* 0x000000812b00780c */ /* 0x040fe40004fc1670 */
[C---:B------:R-:W-:Y:S02]  /*140b0*/  ISETP.LT.OR P3, PT, R43.reuse, 0x82, !P1 ;  /* 0x000000822b00780c */ /* 0x040fe40004f61670 */
[----:B------:R-:W-:-:S07]  /*140c0*/  ISETP.LT.OR P5, PT, R43, 0x81, !P0 ;  /* 0x000000812b00780c */ /* 0x000fce00047a1670 */
[----:B------:R0:W-:Y:S01]  /*140d0*/  @!P2 STG.E.U8 desc[UR40][R26.64+0x99], R7 ;  /* 0x000099071a00a986 */ /* 0x0001e2000c101128 */
[----:B------:R-:W-:-:S03]  /*140e0*/  ISETP.LT.OR P2, PT, R43, 0x8a, !P1 ;  /* 0x0000008a2b00780c */ /* 0x000fc60004f41670 */
[----:B------:R1:W-:Y:S01]  /*140f0*/  @!P6 STG.E.U8 desc[UR40][R28.64+0x80], R9 ;  /* 0x000080091c00e986 */ /* 0x0003e2000c101128 */
[----:B------:R-:W-:-:S03]  /*14100*/  ISETP.LT.OR P6, PT, R43, 0x82, !P0 ;  /* 0x000000822b00780c */ /* 0x000fc600047c1670 */
[----:B------:R1:W-:Y:S01]  /*14110*/  @!P3 STG.E.U8 desc[UR40][R28.64+0x81], R11 ;  /* 0x0000810b1c00b986 */ /* 0x0003e2000c101128 */
[C---:B------:R-:W-:Y:S02]  /*14120*/  ISETP.LT.OR P3, PT, R43.reuse, 0x89, !P1 ;  /* 0x000000892b00780c */ /* 0x040fe40004f61670 */
[----:B------:R-:W-:Y:S02]  /*14130*/  F2FP.SATFINITE.E4M3.F32.PACK_AB_MERGE_C R13, RZ, R4, RZ ;  /* 0x00000004ff0d723e */ /* 0x000fe400048070ff */
[----:B0-----:R-:W-:Y:S02]  /*14140*/  F2FP.SATFINITE.E4M3.F32.PACK_AB_MERGE_C R7, RZ, R2, RZ ;  /* 0x00000002ff07723e */ /* 0x001fe400048070ff */
[----:B-1----:R-:W-:Y:S01]  /*14150*/  F2FP.SATFINITE.E4M3.F32.PACK_AB_MERGE_C R9, RZ, R3, RZ ;  /* 0x00000003ff09723e */ /* 0x002fe200048070ff */
[----:B------:R-:W-:Y:S01]  /*14160*/  @!P5 STG.E.U8 desc[UR40][R30.64+0x80], R13 ;  /* 0x0000800d1e00d986 */ /* 0x000fe2000c101128 */
[----:B------:R-:W-:-:S03]  /*14170*/  ISETP.LT.OR P5, PT, R43, 0x89, !P0 ;  /* 0x000000892b00780c */ /* 0x000fc600047a1670 */
[----:B------:R0:W-:Y:S01]  /*14180*/  @!P6 STG.E.U8 desc[UR40][R30.64+0x81], R5 ;  /* 0x000081051e00e986 */ /* 0x0001e2000c101128 */
[----:B------:R-:W-:-:S03]  /*14190*/  ISETP.LT.OR P6, PT, R43, 0x8a, !P0 ;  /* 0x0000008a2b00780c */ /* 0x000fc600047c1670 */
[----:B------:R1:W-:Y:S01]  /*141a0*/  @!P2 STG.E.U8 desc[UR40][R28.64+0x89], R9 ;  /* 0x000089091c00a986 */ /* 0x0003e2000c101128 */
[----:B------:R-:W-:Y:S01]  /*141b0*/  ISETP.LT.OR P2, PT, R43, 0x92, !P1 ;  /* 0x000000922b00780c */ /* 0x000fe20004f41670 */
[----:B------:R-:W-:Y:S02]  /*141c0*/  FMUL R2, R219, UR13 ;  /* 0x0000000ddb027c20 */ /* 0x000fe40008400000 */
[----:B------:R1:W-:Y:S01]  /*141d0*/  @!P3 STG.E.U8 desc[UR40][R28.64+0x88], R7 ;  /* 0x000088071c00b986 */ /* 0x0003e2000c101128 */
[----:B------:R-:W-:Y:S01]  /*141e0*/  ISETP.LT.OR P3, PT, R43, 0x91, !P1 ;  /* 0x000000912b00780c */ /* 0x000fe20004f61670 */
[----:B------:R-:W-:Y:S01]  /*141f0*/  FMUL R3, R220, UR13 ;  /* 0x0000000ddc037c20 */ /* 0x000fe20008400000 */
[----:B------:R-:W-:Y:S01]  /*14200*/  F2FP.SATFINITE.E4M3.F32.PACK_AB_MERGE_C R11, RZ, R0, RZ ;  /* 0x00000000ff0b723e */ /* 0x000fe200048070ff */
[----:B------:R-:W-:Y:S01]  /*14210*/  FMUL R0, R221, UR13 ;  /* 0x0000000ddd007c20 */ /* 0x000fe20008400000 */
[----:B0-----:R-:W-:Y:S02]  /*14220*/  F2FP.SATFINITE.E4M3.F32.PACK_AB_MERGE_C R5, RZ, R2, RZ ;  /* 0x00000002ff05723e */ /* 0x001fe400048070ff */
[----:B-1----:R-:W-:Y:S01]  /*14230*/  F2FP.SATFINITE.E4M3.F32.PACK_AB_MERGE_C R9, RZ, R3, RZ ;  /* 0x00000003ff09723e */ /* 0x002fe200048070ff */
[----:B------:R-:W-:Y:S01]  /*14240*/  @!P5 STG.E.U8 desc[UR40][R30.64+0x88], R11 ;  /* 0x0000880b1e00d986 */ /* 0x000fe2000c101128 */
[----:B------:R-:W-:Y:S01]  /*14250*/  F2FP.SATFINITE.E4M3.F32.PACK_AB_MERGE_C R7, RZ, R0, RZ ;  /* 0x00000000ff07723e */ /* 0x000fe200048070ff */
[----:B------:R-:W-:-:S02]  /*14260*/  FMUL R0, R222, UR13 ;  /* 0x0000000dde007c20 */ /* 0x000fc40008400000 */
[----:B------:R-:W-:Y:S01]  /*14270*/  @!P6 STG.E.U8 desc[UR40][R30.64+0x89], R5 ;  /* 0x000089051e00e986 */ /* 0x000fe2000c101128 */
[C---:B------:R-:W-:Y:S02]  /*14280*/  ISETP.LT.OR P5, PT, R43.reuse, 0x91, !P0 ;  /* 0x000000912b00780c */ /* 0x040fe400047a1670 */
[C---:B------:R-:W-:Y:S01]  /*14290*/  ISETP.LT.OR P6, PT, R43.reuse, 0x92, !P0 ;  /* 0x000000922b00780c */ /* 0x040fe200047c1670 */
[----:B------:R-:W-:Y:S01]  /*142a0*/  @!P2 STG.E.U8 desc[UR40][R28.64+0x91], R9 ;  /* 0x000091091c00a986 */ /* 0x000fe2000c101128 */
[C---:B------:R-:W-:Y:S02]  /*142b0*/  ISETP.LT.OR P2, PT, R43.reuse, 0x99, !P1 ;  /* 0x000000992b00780c */ /* 0x040fe40004f41670 */
[C---:B------:R-:W-:Y:S01]  /*142c0*/  ISETP.LT.OR P1, PT, R43.reuse, 0x9a, !P1 ;  /* 0x0000009a2b00780c */ /* 0x040fe20004f21670 */
[----:B------:R0:W-:Y:S01]  /*142d0*/  @!P3 STG.E.U8 desc[UR40][R28.64+0x90], R7 ;  /* 0x000090071c00b986 */ /* 0x0001e2000c101128 */
[----:B------:R-:W-:Y:S02]  /*142e0*/  ISETP.LT.OR P3, PT, R43, 0x99, !P0 ;  /* 0x000000992b00780c */ /* 0x000fe40004761670 */
[----:B------:R-:W-:Y:S01]  /*142f0*/  F2FP.SATFINITE.E4M3.F32.PACK_AB_MERGE_C R13, RZ, R0, RZ ;  /* 0x00000000ff0d723e */ /* 0x000fe200048070ff */
[----:B------:R-:W-:Y:S01]  /*14300*/  FMUL R0, R223, UR13 ;  /* 0x0000000ddf007c20 */ /* 0x000fe20008400000 */
[----:B------:R-:W-:-:S04]  /*14310*/  ISETP.LT.OR P0, PT, R43, 0x9a, !P0 ;  /* 0x0000009a2b00780c */ /* 0x000fc80004701670 */
[----:B0-----:R-:W-:Y:S01]  /*14320*/  F2FP.SATFINITE.E4M3.F32.PACK_AB_MERGE_C R7, RZ, R0, RZ ;  /* 0x00000000ff07723e */ /* 0x001fe200048070ff */
[----:B------:R0:W-:Y:S04]  /*14330*/  @!P5 STG.E.U8 desc[UR40][R30.64+0x90], R13 ;  /* 0x0000900d1e00d986 */ /* 0x0001e8000c101128 */
[----:B------:R0:W-:Y:S01]  /*14340*/  @!P6 STG.E.U8 desc[UR40][R30.64+0x91], R7 ;  /* 0x000091071e00e986 */ /* 0x0001e2000c101128 */
[----:B--2---:R-:W-:-:S05]  /*14350*/  FMUL R2, R225, UR13 ;  /* 0x0000000de1027c20 */ /* 0x004fca0008400000 */
[----:B------:R-:W-:Y:S01]  /*14360*/  F2FP.SATFINITE.E4M3.F32.PACK_AB_MERGE_C R9, RZ, R2, RZ ;  /* 0x00000002ff09723e */ /* 0x000fe200048070ff */
[----:B---3--:R-:W-:Y:S01]  /*14370*/  FMUL R3, R224, UR13 ;  /* 0x0000000de0037c20 */ /* 0x008fe20008400000 */
[----:B----4-:R-:W-:Y:S01]  /*14380*/  FMUL R4, R226, UR13 ;  /* 0x0000000de2047c20 */ /* 0x010fe20008400000 */
[----:B------:R-:W-:-:S03]  /*14390*/  FMUL R5, R227, UR13 ;  /* 0x0000000de3057c20 */ /* 0x000fc60008400000 */
[----:B------:R-:W-:Y:S02]  /*143a0*/  F2FP.SATFINITE.E4M3.F32.PACK_AB_MERGE_C R3, RZ, R3, RZ ;  /* 0x00000003ff03723e */ /* 0x000fe400048070ff */
[----:B------:R-:W-:Y:S02]  /*143b0*/  F2FP.SATFINITE.E4M3.F32.PACK_AB_MERGE_C R11, RZ, R4, RZ ;  /* 0x00000004ff0b723e */ /* 0x000fe400048070ff */
[----:B------:R-:W-:Y:S01]  /*143c0*/  F2FP.SATFINITE.E4M3.F32.PACK_AB_MERGE_C R5, RZ, R5, RZ ;  /* 0x00000005ff05723e */ /* 0x000fe200048070ff */
[----:B------:R0:W-:Y:S04]  /*143d0*/  @!P2 STG.E.U8 desc[UR40][R28.64+0x98], R9 ;  /* 0x000098091c00a986 */ /* 0x0001e8000c101128 */
[----:B------:R0:W-:Y:S04]  /*143e0*/  @!P1 STG.E.U8 desc[UR40][R28.64+0x99], R3 ;  /* 0x000099031c009986 */ /* 0x0001e8000c101128 */
[----:B------:R0:W-:Y:S04]  /*143f0*/  @!P3 STG.E.U8 desc[UR40][R30.64+0x98], R11 ;  /* 0x0000980b1e00b986 */ /* 0x0001e8000c101128 */
[----:B------:R0:W-:Y:S02]  /*14400*/  @!P0 STG.E.U8 desc[UR40][R30.64+0x99], R5 ;  /* 0x000099051e008986 */ /* 0x0001e4000c101128 */
.L_x_357:
[----:B------:R-:W-:Y:S05]  /*14410*/  BSYNC B0 ;  /* 0x0000000000007941 */ /* 0x000fea0003800000 */
.L_x_35:
[----:B0----5:R-:W2:Y:S04]  /*14420*/  LDL.LU R3, [R1+0x178] ;  /* 0x0001780001037983 */ /* 0x021ea80000300800 */
[----:B------:R-:W2:Y:S01]  /*14430*/  LDL.LU R2, [R1+0x17c] ;  /* 0x00017c0001027983 */ /* 0x000ea20000300800 */
[----:B------:R-:W-:Y:S01]  /*14440*/  ULDC UR14, c[0x0][0xc] ;  /* 0x00000300000e7ab9 */ /* 0x000fe20000000800 */
[----:B------:R-:W-:Y:S01]  /*14450*/  ULDC UR15, c[0x0][0x10] ;  /* 0x00000400000f7ab9 */ /* 0x000fe20000000800 */
[----:B------:R-:W2:Y:S01]  /*14460*/  LDC R5, c[0x0][0x14] ;  /* 0x00000500ff057b82 */ /* 0x000ea20000000800 */
[----:B------:R-:W-:Y:S01]  /*14470*/  UIMAD.WIDE.U32 UR14, UR14, UR15, URZ ;  /* 0x0000000f0e0e72a5 */ /* 0x000fe2000f8e003f */
[----:B------:R-:W-:-:S05]  /*14480*/  PRMT R0, RZ, 0x7610, R0 ;  /* 0x00007610ff007816 */ /* 0x000fca0000000000 */
[----:B--2---:R-:W-:-:S04]  /*14490*/  IMAD.WIDE.U32 R2, R5, UR14, R2 ;  /* 0x0000000e05027c25 */ /* 0x004fc8000f8e0002 */
[----:B------:R-:W-:Y:S01]  /*144a0*/  IMAD R5, R5, UR15, RZ ;  /* 0x0000000f05057c24 */ /* 0x000fe2000f8e02ff */
[----:B------:R-:W-:Y:S01]  /*144b0*/  ULDC.64 UR14, c[0x0][0x650] ;  /* 0x00019400000e7ab9 */ /* 0x000fe20000000a00 */
[----:B------:R-:W-:Y:S01]  /*144c0*/  IMAD.MOV.U32 R11, RZ, RZ, R2 ;  /* 0x000000ffff0b7224 */ /* 0x000fe200078e0002 */
[----:B------:R-:W-:Y:S01]  /*144d0*/  ISETP.GE.U32.AND P0, PT, R2, UR14, PT ;  /* 0x0000000e02007c0c */ /* 0x000fe2000bf06070 */
[----:B------:R-:W-:Y:S01]  /*144e0*/  IMAD.IADD R13, R3, 0x1, R5 ;  /* 0x00000001030d7824 */ /* 0x000fe200078e0205 */
[----:B------:R-:W-:Y:S01]  /*144f0*/  UMOV UR14, 0xffffffff ;  /* 0xffffffff000e7882 */ /* 0x000fe20000000000 */
[----:B------:R-:W-:-:S03]  /*14500*/  IMAD.MOV.U32 R2, RZ, RZ, -0x1 ;  /* 0xffffffffff027424 */ /* 0x000fc600078e00ff */
[----:B------:R0:W-:Y:S01]  /*14510*/  STL [R1+0x178], R13 ;  /* 0x0001780d01007387 */ /* 0x0001e20000100800 */
[----:B------:R-:W-:-:S03]  /*14520*/  ISETP.GE.U32.AND.EX P0, PT, R13, UR15, PT, P0 ;  /* 0x0000000f0d007c0c */ /* 0x000fc6000bf06100 */
[----:B------:R0:W-:Y:S04]  /*14530*/  STL [R1+0x17c], R11 ;  /* 0x00017c0b01007387 */ /* 0x0001e80000100800 */
[----:B------:R0:W-:Y:S06]  /*14540*/  STL [R1+0x180], R2 ;  /* 0x0001800201007387 */ /* 0x0001ec0000100800 */
[----:B------:R-:W-:Y:S05]  /*14550*/  @P0 BRA `(.L_x_358) ;  /* 0x0000000400740947 */ /* 0x000fea0003800000 */
[----:B------:R-:W2:Y:S01]  /*14560*/  S2R R8, SR_CTAID.X ;  /* 0x0000000000087919 */ /* 0x000ea20000002500 */
[----:B------:R-:W-:Y:S01]  /*14570*/  ULDC.64 UR20, c[0x0][0x628] ;  /* 0x00018a0000147ab9 */ /* 0x000fe20000000a00 */
[----:B------:R-:W0:Y:S01]  /*14580*/  LDC R9, c[0x0][0x144] ;  /* 0x00005100ff097b82 */ /* 0x000e220000000800 */
[----:B------:R-:W-:Y:S01]  /*14590*/  ULDC UR6, c[0x0][0x150] ;  /* 0x0000540000067ab9 */ /* 0x000fe20000000800 */
[----:B------:R-:W0:Y:S01]  /*145a0*/  S2R R12, SR_CTAID.Y ;  /* 0x00000000000c7919 */ /* 0x000e220000002600 */
[----:B------:R-:W-:Y:S01]  /*145b0*/  ISETP.NE.U32.AND P0, PT, RZ, UR20, PT ;  /* 0x00000014ff007c0c */ /* 0x000fe2000bf05070 */
[----:B------:R-:W-:Y:S01]  /*145c0*/  ULDC UR12, c[0x0][0x630] ;  /* 0x00018c00000c7ab9 */ /* 0x000fe20000000800 */
[----:B------:R-:W-:Y:S02]  /*145d0*/  R2UR UR18, R11 ;  /* 0x000000000b1272ca */ /* 0x000fe400000e0000 */
[----:B------:R-:W-:Y:S01]  /*145e0*/  ISETP.NE.AND.EX P0, PT, RZ, UR21, PT, P0 ;  /* 0x00000015ff007c0c */ /* 0x000fe2000bf05300 */
[----:B------:R-:W0:Y:S01]  /*145f0*/  LDC.64 R6, c[0x0][0x620] ;  /* 0x00018800ff067b82 */ /* 0x000e220000000a00 */
[----:B------:R-:W-:-:S02]  /*14600*/  R2UR UR19, R13 ;  /* 0x000000000d1372ca */ /* 0x000fc400000e0000 */
[----:B--2---:R-:W-:-:S05]  /*14610*/  I2FP.F32.U32 R0, R8 ;  /* 0x0000000800007245 */ /* 0x004fca0000201000 */
[----:B------:R-:W-:-:S06]  /*14620*/  FMUL R0, R0, UR6 ;  /* 0x0000000600007c20 */ /* 0x000fcc0008400000 */
[----:B------:R-:W2:Y:S01]  /*14630*/  F2I.U32.TRUNC.NTZ R0, R0 ;  /* 0x0000000000007305 */ /* 0x000ea2000020f000 */
        /* <DEDUP_REMOVED lines=13> */
.L_x_359:
[----:B------:R-:W-:Y:S01]  /*14710*/  USHF.R.U64 UR14, UR18, UR12, UR19 ;  /* 0x0000000c120e7299 */ /* 0x000fe20008001213 */
[----:B------:R-:W5:Y:S01]  /*14720*/  LDC.64 R20, c[0x0][0x640] ;  /* 0x00019000ff147b82 */ /* 0x000f620000000a00 */
[----:B------:R-:W-:Y:S01]  /*14730*/  USHF.R.U32.HI UR6, URZ, UR12, UR19 ;  /* 0x0000000c3f067299 */ /* 0x000fe20008011613 */
[----:B--2---:R-:W-:Y:S02]  /*14740*/  IMAD.MOV R10, RZ, RZ, -R0 ;  /* 0x000000ffff0a7224 */ /* 0x004fe400078e0a00 */
[----:B0-----:R-:W-:Y:S01]  /*14750*/  IMAD.MOV.U32 R2, RZ, RZ, R11 ;  /* 0x000000ffff027224 */ /* 0x001fe200078e000b */
[----:B------:R-:W-:Y:S01]  /*14760*/  IADD3 R5, P0, RZ, -UR14, RZ ;  /* 0x8000000eff057c10 */ /* 0x000fe2000ff1e0ff */
[----:B------:R-:W-:Y:S02]  /*14770*/  IMAD R17, R9, R10, R8 ;  /* 0x0000000a09117224 */ /* 0x000fe400078e0208 */
[----:B------:R-:W0:Y:S02]  /*14780*/  LDC R4, c[0x0][0x618] ;  /* 0x00018600ff047b82 */ /* 0x000e240000000800 */
[----:B------:R-:W-:Y:S01]  /*14790*/  IMAD.X R3, RZ, RZ, ~UR6, P0 ;  /* 0x80000006ff037e24 */ /* 0x000fe200080e06ff */
[----:B------:R-:W-:-:S03]  /*147a0*/  ULDC UR6, c[0x0][0x154] ;  /* 0x0000550000067ab9 */ /* 0x000fc60000000800 */
[-C--:B------:R-:W-:Y:S02]  /*147b0*/  IMAD R0, R3, R6.reuse, RZ ;  /* 0x0000000603007224 */ /* 0x080fe400078e02ff */
[----:B------:R-:W2:Y:S01]  /*147c0*/  LDC R14, c[0x0][0x608] ;  /* 0x00018200ff0e7b82 */ /* 0x000ea20000000800 */
[----:B------:R-:W-:Y:S02]  /*147d0*/  IMAD.MOV.U32 R3, RZ, RZ, R13 ;  /* 0x000000ffff037224 */ /* 0x000fe400078e000d */
[----:B------:R-:W-:-:S05]  /*147e0*/  IMAD.WIDE.U32 R2, R5, R6, R2 ;  /* 0x0000000605027225 */ /* 0x000fca00078e0002 */
[----:B------:R-:W1:Y:S01]  /*147f0*/  LDC R18, c[0x0][0x658] ;  /* 0x00019600ff127b82 */ /* 0x000e620000000800 */
[----:B------:R-:W-:Y:S01]  /*14800*/  IMAD R5, R5, R7, R0 ;  /* 0x0000000705057224 */ /* 0x000fe200078e0200 */
[----:B------:R-:W-:Y:S01]  /*14810*/  I2FP.F32.U32 R0, R12 ;  /* 0x0000000c00007245 */ /* 0x000fe20000201000 */
[----:B------:R-:W-:Y:S01]  /*14820*/  IMAD.MOV.U32 R7, RZ, RZ, 0x1 ;  /* 0x00000001ff077424 */ /* 0x000fe200078e00ff */
[----:B-----5:R-:W-:Y:S01]  /*14830*/  ISETP.NE.U32.AND P0, PT, R20, RZ, PT ;  /* 0x000000ff1400720c */ /* 0x020fe20003f05070 */
[----:B------:R-:W-:Y:S02]  /*14840*/  IMAD.IADD R3, R3, 0x1, R5 ;  /* 0x0000000103037824 */ /* 0x000fe400078e0205 */
[----:B------:R-:W-:Y:S01]  /*14850*/  FMUL R0, R0, UR6 ;  /* 0x0000000600007c20 */ /* 0x000fe20008400000 */
[----:B------:R-:W3:Y:S01]  /*14860*/  LDC R15, c[0x0][0x148] ;  /* 0x00005200ff0f7b82 */ /* 0x000ee20000000800 */
[----:B------:R-:W-:Y:S01]  /*14870*/  ISETP.NE.AND.EX P0, PT, R21, RZ, PT, P0 ;  /* 0x000000ff1500720c */ /* 0x000fe20003f05300 */
[----:B------:R-:W-:Y:S01]  /*14880*/  IMAD.MOV.U32 R5, RZ, RZ, -0x1 ;  /* 0xffffffffff057424 */ /* 0x000fe200078e00ff */
[-CC-:B0-----:R-:W-:Y:S01]  /*14890*/  SHF.R.U64 R10, R2, R4.reuse, R3.reuse ;  /* 0x00000004020a7219 */ /* 0x181fe20000001203 */
[----:B------:R0:W0:Y:S01]  /*148a0*/  F2I.U32.TRUNC.NTZ R13, R0 ;  /* 0x00000000000d7305 */ /* 0x000022000020f000 */
[----:B------:R-:W-:-:S03]  /*148b0*/  SHF.R.U32.HI R3, RZ, R4, R3 ;  /* 0x00000004ff037219 */ /* 0x000fc60000011603 */
[----:B------:R-:W0:Y:S01]  /*148c0*/  LDC R16, c[0x0][0x600] ;  /* 0x00018000ff107b82 */ /* 0x000e220000000800 */
[-CC-:B--2---:R-:W-:Y:S02]  /*148d0*/  SHF.R.U64 R8, R10, R14.reuse, R3.reuse ;  /* 0x0000000e0a087219 */ /* 0x184fe40000001203 */
[----:B------:R-:W-:-:S05]  /*148e0*/  SHF.R.U32.HI R3, RZ, R14, R3 ;  /* 0x0000000eff037219 */ /* 0x000fca0000011603 */
[----:B------:R-:W2:Y:S01]  /*148f0*/  LDC R22, c[0x0][0x648] ;  /* 0x00019200ff167b82 */ /* 0x000ea20000000800 */
[-CC-:B-1----:R-:W-:Y:S02]  /*14900*/  SHF.R.U64 R11, R8, R18.reuse, R3.reuse ;  /* 0x00000012080b7219 */ /* 0x182fe40000001203 */
[-C--:B------:R-:W-:Y:S02]  /*14910*/  SHF.L.U32 R5, R5, R18.reuse, RZ ;  /* 0x0000001205057219 */ /* 0x080fe400000006ff */
[-C--:B------:R-:W-:Y:S01]  /*14920*/  SHF.R.U32.HI R3, RZ, R18.reuse, R3 ;  /* 0x00000012ff037219 */ /* 0x080fe20000011603 */
[----:B------:R-:W-:Y:S01]  /*14930*/  IMAD.MOV.U32 R2, RZ, RZ, R11 ;  /* 0x000000ffff027224 */ /* 0x000fe200078e000b */
[----:B------:R-:W-:Y:S01]  /*14940*/  SHF.L.U32 R42, R7, R18, RZ ;  /* 0x00000012072a7219 */ /* 0x000fe200000006ff */
[----:B------:R-:W1:Y:S01]  /*14950*/  LDC R23, c[0x0][0x638] ;  /* 0x00018e00ff177b82 */ /* 0x000e620000000800 */
[----:B------:R-:W-:-:S07]  /*14960*/  LOP3.LUT R19, RZ, R5, RZ, 0x33, !PT ;  /* 0x00000005ff137212 */ /* 0x000fce00078e33ff */
[----:B------:R-:W0:Y:S01]  /*14970*/  LDC R24, c[0x0][0x610] ;  /* 0x00018400ff187b82 */ /* 0x000e220000000800 */
[----:B------:R-:W-:Y:S05]  /*14980*/  @!P0 BRA `(.L_x_360) ;  /* 0x0000000000288947 */ /* 0x000fea0003800000 */
[----:B0-----:R-:W0:Y:S02]  /*14990*/  LDC R0, c[0x0][0x64c] ;  /* 0x00019300ff007b82 */ /* 0x001e240000000800 */
[----:B0-----:R-:W-:-:S05]  /*149a0*/  IADD3 R7, P0, R11, R0, RZ ;  /* 0x000000000b077210 */ /* 0x001fca0007f1e0ff */
        /* <DEDUP_REMOVED lines=8> */
.L_x_360:
[----:B0-2---:R-:W-:Y:S01]  /*14a30*/  SHF.R.U64 R0, R2, R22, R3 ;  /* 0x0000001602007219 */ /* 0x005fe20000001203 */
[----:B------:R-:W-:Y:S01]  /*14a40*/  VIADD R5, R16, 0xffffffff ;  /* 0xffffffff10057836 */ /* 0x000fe20000000000 */
[----:B------:R-:W-:Y:S01]  /*14a50*/  LOP3.LUT R3, R8, R19, RZ, 0xc0, !PT ;  /* 0x0000001308037212 */ /* 0x000fe200078ec0ff */
[----:B------:R-:W-:Y:S02]  /*14a60*/  IMAD.MOV R13, RZ, RZ, -R13 ;  /* 0x000000ffff0d7224 */ /* 0x000fe400078e0a0d */
[----:B------:R-:W-:Y:S02]  /*14a70*/  IMAD.MOV R2, RZ, RZ, -R0 ;  /* 0x000000ffff027224 */ /* 0x000fe400078e0a00 */
[----:B------:R-:W-:Y:S01]  /*14a80*/  IMAD R42, R42, R0, R3 ;  /* 0x000000002a2a7224 */ /* 0x000fe200078e0203 */
[----:B------:R-:W-:Y:S01]  /*14a90*/  LOP3.LUT R3, R10, R5, RZ, 0xc0, !PT ;  /* 0x000000050a037212 */ /* 0x000fe200078ec0ff */
[----:B---3--:R-:W-:Y:S02]  /*14aa0*/  @P4 IMAD R17, R15, R13, R12 ;  /* 0x0000000d0f114224 */ /* 0x008fe400078e020c */
[----:B-1----:R-:W-:-:S02]  /*14ab0*/  IMAD R0, R2, R23, R11 ;  /* 0x0000001702007224 */ /* 0x002fc400078e020b */
[----:B------:R-:W-:Y:S02]  /*14ac0*/  IMAD.MOV.U32 R2, RZ, RZ, 0x1 ;  /* 0x00000001ff027424 */ /* 0x000fe400078e00ff */
[----:B------:R-:W-:Y:S02]  /*14ad0*/  IMAD R42, R42, R24, R17 ;  /* 0x000000182a2a7224 */ /* 0x000fe400078e0211 */
[----:B------:R-:W-:Y:S01]  /*14ae0*/  IMAD R3, R0, R16, R3 ;  /* 0x0000001000037224 */ /* 0x000fe200078e0203 */
[----:B------:R-:W-:-:S04]  /*14af0*/  PRMT R0, R2, 0x7610, R0 ;  /* 0x0000761002007816 */ /* 0x000fc80000000000 */
[----:B------:R-:W-:Y:S02]  /*14b00*/  SEL R2, R3, R42, !P4 ;  /* 0x0000002a03027207 */ /* 0x000fe40006000000 */
[----:B------:R-:W-:-:S03]  /*14b10*/  SEL R42, R42, R3, !P4 ;  /* 0x000000032a2a7207 */ /* 0x000fc60006000000 */
[----:B------:R2:W-:Y:S04]  /*14b20*/  STL [R1+0x180], R2 ;  /* 0x0001800201007387 */ /* 0x0005e80000100800 */
.L_x_358:
[----:B------:R-:W-:Y:S01]  /*14b30*/  UIADD3 UR5, UR10, UR5, URZ ;  /* 0x000000050a057290 */ /* 0x000fe2000fffe03f */
[----:B------:R0:W-:Y:S01]  /*14b40*/  STL [R1+0x184], R42 ;  /* 0x0001842a01007387 */ /* 0x0001e20000100800 */
[----:B------:R-:W-:Y:S02]  /*14b50*/  LOP3.LUT P0, RZ, R0, 0xff, RZ, 0xc0, !PT ;  /* 0x000000ff00ff7812 */ /* 0x000fe4000780c0ff */
[----:B------:R-:W-:Y:S02]  /*14b60*/  USHF.R.U32.HI UR6, URZ, 0x2, UR5 ;  /* 0x000000023f067899 */ /* 0x000fe40008011605 */
[----:B------:R-:W-:Y:S02]  /*14b70*/  UISETP.GT.U32.AND UP0, UPT, UR5, 0x3, UPT ;  /* 0x000000030500788c */ /* 0x000fe4000bf04070 */
[----:B------:R-:W-:Y:S02]  /*14b80*/  ULOP3.LUT UR6, UR6, 0x1, URZ, 0xc0, !UPT ;  /* 0x0000000106067892 */ /* 0x000fe4000f8ec03f */
[----:B------:R-:W-:-:S02]  /*14b90*/  UISETP.LT.U32.AND UP0, UPT, UR10, 0x4, UP0 ;  /* 0x000000040a00788c */ /* 0x000fc40008701070 */
[----:B------:R-:W-:Y:S02]  /*14ba0*/  UISETP.NE.U32.AND UP1, UPT, UR6, 0x1, UPT ;  /* 0x000000010600788c */ /* 0x000fe4000bf25070 */
[----:B------:R-:W-:Y:S02]  /*14bb0*/  USEL UR11, URZ, 0x1, !UP0 ;  /* 0x000000013f0b7887 */ /* 0x000fe4000c000000 */
[----:B------:R-:W-:Y:S02]  /*14bc0*/  UISETP.GT.U32.AND UP1, UPT, UR10, 0x3, !UP1 ;  /* 0x000000030a00788c */ /* 0x000fe4000cf24070 */
[----:B------:R-:W-:Y:S02]  /*14bd0*/  ULOP3.LUT UR5, UR5, 0x3, URZ, 0xc0, !UPT ;  /* 0x0000000305057892 */ /* 0x000fe4000f8ec03f */
[----:B------:R-:W-:-:S04]  /*14be0*/  USEL UR6, URZ, 0x1, !UP1 ;  /* 0x000000013f067887 */ /* 0x000fc8000c800000 */
[----:B------:R-:W-:Y:S01]  /*14bf0*/  ULOP3.LUT UR4, UR6, UR4, UR11, 0x96, !UPT ;  /* 0x0000000406047292 */ /* 0x000fe2000f8e960b */
[----:B0-----:R-:W-:Y:S11]  /*14c00*/  @P0 BRA `(.L_x_361) ;  /* 0xfffffec400bc0947 */ /* 0x001ff6000383ffff */
[----:B------:R-:W-:Y:S05]  /*14c10*/  EXIT ;  /* 0x000000000000794d */ /* 0x000fea0003800000 */
.L_x_7:
[----:B0-----:R-:W2:Y:S01]  /*14c20*/  LDL R16, [R1+0x17c] ;  /* 0x00017c0001107983 */ /* 0x001ea20000100800 */
[----:B------:R-:W-:-:S03]  /*14c30*/  ULDC.64 UR4, c[0x0][0x650] ;  /* 0x0001940000047ab9 */ /* 0x000fc60000000a00 */
[----:B------:R-:W3:Y:S01]  /*14c40*/  LDL R20, [R1+0x178] ;  /* 0x0001780001147983 */ /* 0x000ee20000100800 */
[----:B------:R-:W-:Y:S01]  /*14c50*/  PRMT R0, RZ, 0x7610, R0 ;  /* 0x00007610ff007816 */ /* 0x000fe20000000000 */
[----:B------:R-:W-:Y:S02]  /*14c60*/  IMAD.MOV.U32 R4, RZ, RZ, -0x1 ;  /* 0xffffffffff047424 */ /* 0x000fe400078e00ff */
[----:B------:R-:W-:Y:S02]  /*14c70*/  IMAD.MOV.U32 R5, RZ, RZ, -0x1 ;  /* 0xffffffffff057424 */ /* 0x000fe400078e00ff */
[----:B------:R-:W-:Y:S01]  /*14c80*/  IMAD.MOV.U32 R6, RZ, RZ, -0x1 ;  /* 0xffffffffff067424 */ /* 0x000fe200078e00ff */
[----:B--2---:R-:W-:-:S04]  /*14c90*/  ISETP.GE.U32.AND P0, PT, R16, UR4, PT ;  /* 0x0000000410007c0c */ /* 0x004fc8000bf06070 */
[----:B---3--:R-:W-:-:S13]  /*14ca0*/  ISETP.GE.U32.AND.EX P0, PT, R20, UR5, PT, P0 ;  /* 0x0000000514007c0c */ /* 0x008fda000bf06100 */
[----:B------:R-:W-:Y:S05]  /*14cb0*/  @P0 BRA `(.L_x_362) ;  /* 0x0000000400300947 */ /* 0x000fea0003800000 */
[----:B------:R-:W0:Y:S01]  /*14cc0*/  LDC.64 R14, c[0x0][0x628] ;  /* 0x00018a00ff0e7b82 */ /* 0x000e220000000a00 */
[----:B------:R-:W-:Y:S02]  /*14cd0*/  IMAD.MOV.U32 R8, RZ, RZ, R16 ;  /* 0x000000ffff087224 */ /* 0x000fe400078e0010 */
[----:B------:R-:W-:-:S05]  /*14ce0*/  IMAD.MOV.U32 R9, RZ, RZ, R20 ;  /* 0x000000ffff097224 */ /* 0x000fca00078e0014 */
[----:B------:R-:W1:Y:S08]  /*14cf0*/  LDC R10, c[0x0][0x630] ;  /* 0x00018c00ff0a7b82 */ /* 0x000e700000000800 */
[----:B------:R-:W2:Y:S01]  /*14d00*/  LDC.64 R18, c[0x0][0x620] ;  /* 0x00018800ff127b82 */ /* 0x000ea20000000a00 */
[----:B0-----:R-:W-:-:S04]  /*14d10*/  ISETP.NE.U32.AND P0, PT, R14, RZ, PT ;  /* 0x000000ff0e00720c */ /* 0x001fc80003f05070 */
[----:B------:R-:W-:-:S13]  /*14d20*/  ISETP.NE.AND.EX P0, PT, R15, RZ, PT, P0 ;  /* 0x000000ff0f00720c */ /* 0x000fda0003f05300 */
[----:B-12---:R-:W-:Y:S05]  /*14d30*/  @!P0 BRA `(.L_x_363) ;  /* 0x0000000000288947 */ /* 0x006fea0003800000 */
[----:B------:R-:W0:Y:S02]  /*14d40*/  LDC R0, c[0x0][0x634] ;  /* 0x00018d00ff007b82 */ /* 0x000e240000000800 */
        /* <DEDUP_REMOVED lines=9> */
.L_x_363:
[----:B------:R-:W0:Y:S01]  /*14de0*/  LDC.64 R22, c[0x0][0x640] ;  /* 0x00019000ff167b82 */ /* 0x000e220000000a00 */
[-CC-:B------:R-:W-:Y:S01]  /*14df0*/  SHF.R.U64 R14, R8, R10.reuse, R9.reuse ;  /* 0x0000000a080e7219 */ /* 0x180fe20000001209 */
[----:B------:R-:W-:Y:S01]  /*14e00*/  IMAD.MOV.U32 R4, RZ, RZ, R16 ;  /* 0x000000ffff047224 */ /* 0x000fe200078e0010 */
[----:B------:R-:W-:Y:S02]  /*14e10*/  SHF.R.U32.HI R0, RZ, R10, R9 ;  /* 0x0000000aff007219 */ /* 0x000fe40000011609 */
[----:B------:R-:W-:-:S03]  /*14e20*/  IADD3 R7, P0, RZ, -R14, RZ ;  /* 0x8000000eff077210 */ /* 0x000fc60007f1e0ff */
[----:B------:R-:W1:Y:S02]  /*14e30*/  LDC R6, c[0x0][0x618] ;  /* 0x00018600ff067b82 */ /* 0x000e640000000800 */
[----:B------:R-:W-:-:S04]  /*14e40*/  IMAD.X R5, RZ, RZ, ~R0, P0 ;  /* 0x000000ffff057224 */ /* 0x000fc800000e0e00 */
[-C--:B------:R-:W-:Y:S02]  /*14e50*/  IMAD R0, R5, R18.reuse, RZ ;  /* 0x0000001205007224 */ /* 0x080fe400078e02ff */
[----:B------:R-:W2:Y:S01]  /*14e60*/  LDC R8, c[0x0][0x608] ;  /* 0x00018200ff087b82 */ /* 0x000ea20000000800 */
[----:B------:R-:W-:Y:S02]  /*14e70*/  IMAD.MOV.U32 R5, RZ, RZ, R20 ;  /* 0x000000ffff057224 */ /* 0x000fe400078e0014 */
[----:B------:R-:W-:-:S05]  /*14e80*/  IMAD.WIDE.U32 R4, R7, R18, R4 ;  /* 0x0000001207047225 */ /* 0x000fca00078e0004 */
[----:B------:R-:W3:Y:S01]  /*14e90*/  LDC R21, c[0x0][0x658] ;  /* 0x00019600ff157b82 */ /* 0x000ee20000000800 */
[----:B------:R-:W-:Y:S01]  /*14ea0*/  IMAD R7, R7, R19, R0 ;  /* 0x0000001307077224 */ /* 0x000fe200078e0200 */
[----:B0-----:R-:W-:-:S03]  /*14eb0*/  ISETP.NE.U32.AND P0, PT, R22, RZ, PT ;  /* 0x000000ff1600720c */ /* 0x001fc60003f05070 */
[----:B------:R-:W-:Y:S01]  /*14ec0*/  IMAD.IADD R5, R5, 0x1, R7 ;  /* 0x0000000105057824 */ /* 0x000fe200078e0207 */
[----:B------:R-:W-:Y:S02]  /*14ed0*/  ISETP.NE.AND.EX P0, PT, R23, RZ, PT, P0 ;  /* 0x000000ff1700720c */ /* 0x000fe40003f05300 */
[----:B------:R-:W0:Y:S02]  /*14ee0*/  LDC R18, c[0x0][0x600] ;  /* 0x00018000ff127b82 */ /* 0x000e240000000800 */
[-CC-:B-1----:R-:W-:Y:S01]  /*14ef0*/  SHF.R.U64 R10, R4, R6.reuse, R5.reuse ;  /* 0x00000006040a7219 */ /* 0x182fe20000001205 */
[----:B------:R-:W-:Y:S01]  /*14f00*/  IMAD.MOV.U32 R4, RZ, RZ, -0x1 ;  /* 0xffffffffff047424 */ /* 0x000fe200078e00ff */
[----:B------:R-:W-:-:S04]  /*14f10*/  SHF.R.U32.HI R5, RZ, R6, R5 ;  /* 0x00000006ff057219 */ /* 0x000fc80000011605 */
[----:B------:R-:W1:Y:S01]  /*14f20*/  LDC R19, c[0x0][0x648] ;  /* 0x00019200ff137b82 */ /* 0x000e620000000800 */
[-CC-:B--2---:R-:W-:Y:S02]  /*14f30*/  SHF.R.U64 R17, R10, R8.reuse, R5.reuse ;  /* 0x000000080a117219 */ /* 0x184fe40000001205 */
[----:B------:R-:W-:-:S05]  /*14f40*/  SHF.R.U32.HI R0, RZ, R8, R5 ;  /* 0x00000008ff007219 */ /* 0x000fca0000011605 */
[----:B------:R-:W2:Y:S01]  /*14f50*/  LDC R20, c[0x0][0x638] ;  /* 0x00018e00ff147b82 */ /* 0x000ea20000000800 */
[-C--:B---3--:R-:W-:Y:S02]  /*14f60*/  SHF.L.U32 R4, R4, R21.reuse, RZ ;  /* 0x0000001504047219 */ /* 0x088fe400000006ff */
[-CC-:B------:R-:W-:Y:S02]  /*14f70*/  SHF.R.U64 R16, R17, R21.reuse, R0.reuse ;  /* 0x0000001511107219 */ /* 0x180fe40000001200 */
[----:B------:R-:W-:Y:S01]  /*14f80*/  SHF.R.U32.HI R5, RZ, R21, R0 ;  /* 0x00000015ff057219 */ /* 0x000fe20000011600 */
[----:B------:R-:W-:Y:S01]  /*14f90*/  IMAD.MOV.U32 R0, RZ, RZ, 0x1 ;  /* 0x00000001ff007424 */ /* 0x000fe200078e00ff */
[----:B------:R-:W-:Y:S01]  /*14fa0*/  LOP3.LUT R24, RZ, R4, RZ, 0x33, !PT ;  /* 0x00000004ff187212 */ /* 0x000fe200078e33ff */
[----:B------:R-:W3:Y:S01]  /*14fb0*/  LDC R25, c[0x0][0x610] ;  /* 0x00018400ff197b82 */ /* 0x000ee20000000800 */
[----:B------:R-:W-:Y:S01]  /*14fc0*/  IMAD.MOV.U32 R4, RZ, RZ, R16 ;  /* 0x000000ffff047224 */ /* 0x000fe200078e0010 */
[----:B------:R-:W-:Y:S06]  /*14fd0*/  @!P0 BRA `(.L_x_364) ;  /* 0x0000000000288947 */ /* 0x000fec0003800000 */
        /* <DEDUP_REMOVED lines=10> */
.L_x_364:
[----:B-1----:R-:W-:Y:S01]  /*15080*/  SHF.R.U64 R3, R4, R19, R5 ;  /* 0x0000001304037219 */ /* 0x002fe20000001205 */
[----:B0-----:R-:W-:Y:S01]  /*15090*/  VIADD R7, R18, 0xffffffff ;  /* 0xffffffff12077836 */ /* 0x001fe20000000000 */
[----:B------:R-:W-:Y:S01]  /*150a0*/  SHF.L.U32 R4, R0, R21, RZ ;  /* 0x0000001500047219 */ /* 0x000fe200000006ff */
[----:B------:R-:W-:Y:S01]  /*150b0*/  @P4 IMAD R11, R13, R12, R2 ;  /* 0x0000000c0d0b4224 */ /* 0x000fe200078e0202 */
[----:B------:R-:W-:Y:S01]  /*150c0*/  LOP3.LUT R0, R17, R24, RZ, 0xc0, !PT ;  /* 0x0000001811007212 */ /* 0x000fe200078ec0ff */
[----:B------:R-:W-:Y:S02]  /*150d0*/  IMAD.MOV R5, RZ, RZ, -R3 ;  /* 0x000000ffff057224 */ /* 0x000fe400078e0a03 */
[----:B------:R-:W-:Y:S02]  /*150e0*/  IMAD.MOV.U32 R2, RZ, RZ, 0x1 ;  /* 0x00000001ff027424 */ /* 0x000fe400078e00ff */
[----:B------:R-:W-:Y:S01]  /*150f0*/  IMAD R4, R4, R3, R0 ;  /* 0x0000000304047224 */ /* 0x000fe200078e0200 */
[----:B------:R-:W-:Y:S01]  /*15100*/  LOP3.LUT R3, R10, R7, RZ, 0xc0, !PT ;  /* 0x000000070a037212 */ /* 0x000fe200078ec0ff */
[----:B--2---:R-:W-:-:S02]  /*15110*/  IMAD R0, R5, R20, R16 ;  /* 0x0000001405007224 */ /* 0x004fc400078e0210 */
[----:B---3--:R-:W-:Y:S02]  /*15120*/  IMAD R4, R4, R25, R11 ;  /* 0x0000001904047224 */ /* 0x008fe400078e020b */
[----:B------:R-:W-:Y:S01]  /*15130*/  IMAD R3, R0, R18, R3 ;  /* 0x0000001200037224 */ /* 0x000fe200078e0203 */
[----:B------:R-:W-:Y:S01]  /*15140*/  PRMT R0, R2, 0x7610, R0 ;  /* 0x0000761002007816 */ /* 0x000fe20000000000 */
[----:B------:R-:W-:-:S03]  /*15150*/  IMAD.MOV.U32 R6, RZ, RZ, R14 ;  /* 0x000000ffff067224 */ /* 0x000fc600078e000e */
[----:B------:R-:W-:Y:S02]  /*15160*/  SEL R5, R3, R4, !P4 ;  /* 0x0000000403057207 */ /* 0x000fe40006000000 */
[----:B------:R-:W-:-:S07]  /*15170*/  SEL R4, R4, R3, !P4 ;  /* 0x0000000304047207 */ /* 0x000fce0006000000 */
.L_x_362:
[----:B------:R-:W-:-:S08]  /*15180*/  NOP ;  /* 0x0000000000007918 */ /* 0x000fd00000000000 */
[----:B------:R-:W0:-:S00]  /*15190*/  USETMAXREG.DEALLOC.CTAPOOL 0x28 ;  /* 0x00000028000079c8 */ /* 0x000e0000080e0500 */
[----:B------:R-:W-:-:S13]  /*151a0*/  ISETP.NE.AND P0, PT, RZ, UR6, PT ;  /* 0x00000006ff007c0c */ /* 0x000fda000bf05270 */
[----:B------:R-:W-:Y:S05]  /*151b0*/  @P0 EXIT ;  /* 0x000000000000094d */ /* 0x000fea0003800000 */
[----:B0-----:R-:W-:Y:S01]  /*151c0*/  LOP3.LUT P0, RZ, R0, 0xff, RZ, 0xc0, !PT ;  /* 0x000000ff00ff7812 */ /* 0x001fe2000780c0ff */
[----:B------:R-:W-:Y:S02]  /*151d0*/  IMAD.MOV.U32 R13, RZ, RZ, 0x1 ;  /* 0x00000001ff0d7424 */ /* 0x000fe400078e00ff */
[----:B------:R-:W-:-:S10]  /*151e0*/  IMAD.MOV.U32 R12, RZ, RZ, RZ ;  /* 0x000000ffff0c7224 */ /* 0x000fd400078e00ff */
[----:B------:R-:W-:Y:S05]  /*151f0*/  @!P0 BRA `(.L_x_365) ;  /* 0x0000000c00548947 */ /* 0x000fea0003800000 */
[----:B------:R-:W0:Y:S01]  /*15200*/  LDC R0, c[0x0][0x28c] ;  /* 0x0000a300ff007b82 */ /* 0x000e220000000800 */
[----:B------:R-:W1:Y:S01]  /*15210*/  S2R R10, SR_CgaCtaId ;  /* 0x00000000000a7919 */ /* 0x000e620000008800 */
[----:B------:R-:W-:Y:S01]  /*15220*/  ULDC UR5, c[0x0][0x658] ;  /* 0x0001960000057ab9 */ /* 0x000fe20000000800 */
[----:B------:R-:W-:Y:S01]  /*15230*/  UMOV UR6, 0xffffffff ;  /* 0xffffffff00067882 */ /* 0x000fe20000000000 */
[----:B------:R-:W-:Y:S01]  /*15240*/  UMOV UR9, 0x1 ;  /* 0x0000000100097882 */ /* 0x000fe20000000000 */
[----:B------:R-:W-:Y:S01]  /*15250*/  USHF.L.U32 UR10, UR6, UR5, URZ ;  /* 0x00000005060a7299 */ /* 0x000fe2000800063f */
[----:B------:R-:W-:Y:S01]  /*15260*/  BSSY B0, `(.L_x_365) ;  /* 0x00000ce000007945 */ /* 0x000fe20003800000 */
[----:B------:R-:W-:Y:S01]  /*15270*/  ULDC UR8, c[0x0][0xc] ;  /* 0x0000030000087ab9 */ /* 0x000fe20000000800 */
[----:B------:R-:W-:Y:S01]  /*15280*/  USHF.L.U32 UR5, UR9, UR5, URZ ;  /* 0x0000000509057299 */ /* 0x000fe2000800063f */
[----:B------:R-:W-:Y:S01]  /*15290*/  IMAD.MOV.U32 R9, RZ, RZ, 0x1 ;  /* 0x00000001ff097424 */ /* 0x000fe200078e00ff */
[----:B------:R-:W-:Y:S01]  /*152a0*/  ULDC UR4, c[0x0][0x600] ;  /* 0x0001800000047ab9 */ /* 0x000fe20000000800 */
[----:B------:R-:W-:Y:S01]  /*152b0*/  ULDC UR9, c[0x0][0x10] ;  /* 0x0000040000097ab9 */ /* 0x000fe20000000800 */
[----:B------:R-:W-:Y:S01]  /*152c0*/  ULDC UR6, c[0x0][0x14] ;  /* 0x0000050000067ab9 */ /* 0x000fe20000000800 */
[----:B------:R-:W-:Y:S01]  /*152d0*/  UIMAD.WIDE.U32 UR8, UR8, UR9, URZ ;  /* 0x00000009080872a5 */ /* 0x000fe2000f8e003f */
[----:B------:R-:W-:Y:S01]  /*152e0*/  IMAD.MOV.U32 R13, RZ, RZ, 0x1 ;  /* 0x00000001ff0d7424 */ /* 0x000fe200078e00ff */
[----:B------:R-:W-:Y:S01]  /*152f0*/  ULOP3.LUT UR21, UR7, 0x2, URZ, 0xfc, !UPT ;  /* 0x0000000207157892 */ /* 0x000fe2000f8efc3f */
[----:B------:R-:W-:Y:S01]  /*15300*/  IMAD.MOV.U32 R12, RZ, RZ, RZ ;  /* 0x000000ffff0c7224 */ /* 0x000fe200078e00ff */
[----:B------:R-:W-:-:S02]  /*15310*/  UIMAD.WIDE.U32 UR22, UR8, UR6, URZ ;  /* 0x00000006081672a5 */ /* 0x000fc4000f8e003f */
[----:B------:R-:W-:Y:S02]  /*15320*/  UIMAD UR13, UR9, UR6, URZ ;  /* 0x00000006090d72a4 */ /* 0x000fe4000f8e023f */
[----:B------:R-:W-:Y:S02]  /*15330*/  UIADD3 UR4, UR4, -0x1, URZ ;  /* 0xffffffff04047890 */ /* 0x000fe4000fffe03f */
[----:B------:R-:W-:Y:S01]  /*15340*/  ULOP3.LUT UR19, URZ, UR10, URZ, 0x33, !UPT ;  /* 0x0000000a3f137292 */ /* 0x000fe2000f8e333f */
[----:B0-----:R-:W-:Y:S01]  /*15350*/  VIADD R0, R0, 0x7f ;  /* 0x0000007f00007836 */ /* 0x001fe20000000000 */
[----:B------:R-:W-:Y:S01]  /*15360*/  UIADD3 UR13, UR23, UR13, URZ ;  /* 0x0000000d170d7290 */ /* 0x000fe2000fffe03f */
[----:B------:R-:W-:-:S03]  /*15370*/  ULDC.64 UR24, c[0x0][0x198] ;  /* 0x0000660000187ab9 */ /* 0x000fc60000000a00 */
[----:B------:R-:W-:-:S04]  /*15380*/  SHF.R.S32.HI R3, RZ, 0x1f, R0 ;  /* 0x0000001fff037819 */ /* 0x000fc80000011400 */
[----:B------:R-:W-:Y:S02]  /*15390*/  LEA.HI R3, R3, R0, RZ, 0x7 ;  /* 0x0000000003037211 */ /* 0x000fe400078f38ff */
[----:B-1----:R-:W-:Y:S02]  /*153a0*/  LOP3.LUT R10, R10, 0x1, RZ, 0xc0, !PT ;  /* 0x000000010a0a7812 */ /* 0x002fe400078ec0ff */
[----:B------:R-:W-:-:S05]  /*153b0*/  SHF.R.S32.HI R11, RZ, 0x7, R3 ;  /* 0x00000007ff0b7819 */ /* 0x000fca0000011403 */
[----:B------:R-:W-:-:S07]  /*153c0*/  VIADD R8, R11, 0x1 ;  /* 0x000000010b087836 */ /* 0x000fce0000000000 */
.L_x_376:
[----:B------:R-:W-:-:S03]  /*153d0*/  UMOV UR6, 0xffffffff ;  /* 0xffffffff00067882 */ /* 0x000fc60000000000 */
[----:B------:R-:W-:Y:S05]  /*153e0*/  BRA.DIV UR6, `(.L_x_366) ;  /* 0x0000000e06d47947 */ /* 0x000fea000b800000 */
[----:B------:R-:W-:-:S13]  /*153f0*/  ELECT P0, URZ, PT ;  /* 0x00000000003f782f */ /* 0x000fda0003800000 */
.L_x_387:
[----:B------:R-:W0:Y:S01]  /*15400*/  LDC R0, c[0x0][0x28c] ;  /* 0x0000a300ff007b82 */ /* 0x000e220000000800 */
[----:B------:R-:W-:Y:S01]  /*15410*/  BSSY B1, `(.L_x_367) ;  /* 0x000003b000017945 */ /* 0x000fe20003800000 */
[----:B0-----:R-:W-:-:S13]  /*15420*/  ISETP.LT.OR P0, PT, R0, 0x1, !P0 ;  /* 0x000000010000780c */ /* 0x001fda0004701670 */
[----:B------:R-:W-:Y:S05]  /*15430*/  @P0 BRA `(.L_x_368) ;  /* 0x0000000000e00947 */ /* 0x000fea0003800000 */
[----:B------:R-:W-:Y:S02]  /*15440*/  IMAD R5, R5, 0x2, R10 ;  /* 0x0000000205057824 */ /* 0x000fe400078e020a */
[----:B------:R-:W-:Y:S02]  /*15450*/  IMAD.SHL.U32 R14, R4, 0x100, RZ ;  /* 0x00000100040e7824 */ /* 0x000fe400078e00ff */
[----:B------:R-:W-:Y:S02]  /*15460*/  IMAD.MOV.U32 R17, RZ, RZ, RZ ;  /* 0x000000ffff117224 */ /* 0x000fe400078e00ff */
[----:B------:R-:W-:Y:S02]  /*15470*/  IMAD.MOV.U32 R0, RZ, RZ, R8 ;  /* 0x000000ffff007224 */ /* 0x000fe400078e0008 */
[----:B------:R-:W-:Y:S02]  /*15480*/  IMAD.MOV.U32 R2, RZ, RZ, R13 ;  /* 0x000000ffff027224 */ /* 0x000fe400078e000d */
[----:B------:R-:W-:-:S02]  /*15490*/  IMAD.MOV.U32 R3, RZ, RZ, R12 ;  /* 0x000000ffff037224 */ /* 0x000fc400078e000c */
[----:B------:R-:W-:-:S07]  /*154a0*/  IMAD R7, R5, 0x50, RZ ;  /* 0x0000005005077824 */ /* 0x000fce00078e02ff */
.L_x_371:
[----:B------:R-:W0:Y:S01]  /*154b0*/  S2R R5, SR_CgaCtaId ;  /* 0x0000000000057919 */ /* 0x000e220000008800 */
[----:B------:R-:W-:Y:S01]  /*154c0*/  MOV R4, 0x400 ;  /* 0x0000040000047802 */ /* 0x000fe20000000f00 */
[----:B------:R-:W1:Y:S03]  /*154d0*/  S2R R18, SR_TID.X ;  /* 0x0000000000127919 */ /* 0x000e660000002100 */
[----:B0-----:R-:W-:Y:S02]  /*154e0*/  LEA R16, R5, R4, 0x18 ;  /* 0x0000000405107211 */ /* 0x001fe400078ec0ff */
[----:B------:R-:W-:Y:S02]  /*154f0*/  SHF.L.U32 R4, R2, 0x1f, RZ ;  /* 0x0000001f02047819 */ /* 0x000fe400000006ff */
[----:B-1----:R-:W-:Y:S01]  /*15500*/  LOP3.LUT P1, RZ, R18, 0x7f, RZ, 0xc0, !PT ;  /* 0x0000007f12ff7812 */ /* 0x002fe2000782c0ff */
[----:B------:R-:W-:-:S04]  /*15510*/  IMAD R15, R3, 0x8, R16 ;  /* 0x00000008030f7824 */ /* 0x000fc800078e0210 */
[----:B------:R-:W0:Y:S08]  /*15520*/  SYNCS.PHASECHK.TRANS64.TRYWAIT P0, [R15+URZ+0x20], R4 ;  /* 0x000020040f0075a7 */ /* 0x000e30000800017f */
[----:B------:R-:W1:Y:S01]  /*15530*/  @!P1 LDC R5, c[0x0][0x500] ;  /* 0x00014000ff059b82 */ /* 0x000e620000000800 */
[----:B0-----:R-:W-:Y:S05]  /*15540*/  @!P0 BRA `(.L_x_369) ;  /* 0x0000000c009c8947 */ /* 0x001fea0003800000 */
.L_x_388:
[----:B------:R-:W-:Y:S01]  /*15550*/  UPRMT UR6, UR21, 0x9910, URZ ;  /* 0x0000991015067896 */ /* 0x000fe2000800003f */
[----:B-1----:R1:W-:Y:S03]  /*15560*/  @!P1 SYNCS.ARRIVE.TRANS64 RZ, [R15+URZ], R5 ;  /* 0x000000050fff99a7 */ /* 0x0023e6000800003f */
[----:B------:R-:W-:-:S06]  /*15570*/  UISETP.NE.AND UP0, UPT, UR6, 0x2, UPT ;  /* 0x000000020600788c */ /* 0x000fcc000bf05270 */
[----:B------:R-:W-:-:S13]  /*15580*/  PLOP3.LUT P0, PT, PT, PT, UP0, 0x80, 0x0 ;  /* 0x000000000000781c */ /* 0x000fda0003f0f008 */
[----:B-1----:R-:W-:Y:S05]  /*15590*/  @P0 BRA `(.L_x_370) ;  /* 0x0000000000040947 */ /* 0x002fea0003800000 */
[----:B------:R-:W-:Y:S01]  /*155a0*/  BPT.TRAP 0x1 ;  /* 0x000000040000795c */ /* 0x000fe20000300000 */
.L_x_370:
[----:B0-----:R-:W-:Y:S01]  /*155b0*/  IMAD R4, R3, 0x2, R10 ;  /* 0x0000000203047824 */ /* 0x001fe200078e020a */
[----:B------:R-:W-:Y:S01]  /*155c0*/  R2UR UR9, R15 ;  /* 0x000000000f0972ca */ /* 0x000fe200000e0000 */
[--C-:B------:R-:W-:Y:S01]  /*155d0*/  IMAD R5, R3, 0x8000, R16.reuse ;  /* 0x0000800003057824 */ /* 0x100fe200078e0210 */
[----:B------:R-:W-:Y:S01]  /*155e0*/  UIADD3 UR14, UP0, UR24, 0xf0, URZ ;  /* 0x000000f0180e7890 */ /* 0x000fe2000ff1e03f */
[----:B------:R-:W-:Y:S01]  /*155f0*/  IMAD R4, R4, 0x2800, R16 ;  /* 0x0000280004047824 */ /* 0x000fe200078e0210 */
[----:B------:R-:W-:Y:S01]  /*15600*/  R2UR UR11, R14 ;  /* 0x000000000e0b72ca */ /* 0x000fe200000e0000 */
[----:B------:R-:W-:Y:S01]  /*15610*/  VIADD R0, R0, 0xffffffff ;  /* 0xffffffff00007836 */ /* 0x000fe20000000000 */
[----:B------:R-:W-:Y:S01]  /*15620*/  R2UR UR6, R5 ;  /* 0x00000000050672ca */ /* 0x000fe200000e0000 */
[----:B------:R-:W-:Y:S01]  /*15630*/  UIADD3 UR26, UP1, UR24, 0x1f0, URZ ;  /* 0x000001f0181a7890 */ /* 0x000fe2000ff3e03f */
[----:B------:R-:W-:Y:S01]  /*15640*/  R2UR UR8, R4 ;  /* 0x00000000040872ca */ /* 0x000fe200000e0000 */
[----:B------:R-:W-:Y:S01]  /*15650*/  UIADD3.X UR15, URZ, UR25, URZ, UP0, !UPT ;  /* 0x000000193f0f7290 */ /* 0x000fe200087fe43f */
[----:B------:R-:W-:Y:S01]  /*15660*/  R2UR UR10, R17 ;  /* 0x00000000110a72ca */ /* 0x000fe200000e0000 */
[----:B------:R-:W-:Y:S01]  /*15670*/  VIADD R3, R3, 0x1 ;  /* 0x0000000103037836 */ /* 0x000fe20000000000 */
[----:B------:R-:W-:Y:S01]  /*15680*/  R2UR UR12, R6 ;  /* 0x00000000060c72ca */ /* 0x000fe200000e0000 */
[----:B------:R-:W-:Y:S01]  /*15690*/  UIADD3.X UR27, URZ, UR25, URZ, UP1, !UPT ;  /* 0x000000193f1b7290 */ /* 0x000fe20008ffe43f */
[----:B------:R-:W-:Y:S01]  /*156a0*/  R2UR UR20, R7 ;  /* 0x00000000071472ca */ /* 0x000fe200000e0000 */
[----:B------:R-:W-:Y:S01]  /*156b0*/  UMOV UR16, 0x0 ;  /* 0x0000000000107882 */ /* 0x000fe20000000000 */
[----:B------:R-:W-:Y:S01]  /*156c0*/  ISETP.GT.AND P1, PT, R0, 0x1, PT ;  /* 0x000000010000780c */ /* 0x000fe20003f24270 */
[----:B------:R-:W-:Y:S01]  /*156d0*/  UMOV UR17, 0x10000000 ;  /* 0x1000000000117882 */ /* 0x000fe20000000000 */
[----:B------:R-:W-:Y:S01]  /*156e0*/  ISETP.NE.AND P0, PT, R3, 0x4, PT ;  /* 0x000000040300780c */ /* 0x000fe20003f05270 */
[----:B------:R-:W-:Y:S01]  /*156f0*/  UIADD3 UR6, UR6, 0x100, URZ ;  /* 0x0000010006067890 */ /* 0x000fe2000fffe03f */
[----:B------:R-:W-:Y:S01]  /*15700*/  VIADD R17, R17, 0x80 ;  /* 0x0000008011117836 */ /* 0x000fe20000000000 */
[----:B------:R-:W-:Y:S01]  /*15710*/  UIADD3 UR18, UR8, 0x20100, URZ ;  /* 0x0002010008127890 */ /* 0x000fe2000fffe03f */
[----:B------:R-:W-:Y:S01]  /*15720*/  SEL R5, RZ, 0x1, P0 ;  /* 0x00000001ff057807 */ /* 0x000fe20000000000 */
[----:B------:R-:W-:Y:S01]  /*15730*/  UMOV UR28, 0x30000 ;  /* 0x00030000001c7882 */ /* 0x000fe20000000000 */
[----:B------:R-:W-:-:S02]  /*15740*/  SEL R3, R3, RZ, P0 ;  /* 0x000000ff03037207 */ /* 0x000fc40000000000 */
[----:B------:R-:W-:Y:S01]  /*15750*/  UMOV UR8, UR6 ;  /* 0x0000000600087c82 */ /* 0x000fe20008000000 */
[----:B------:R-:W-:Y:S01]  /*15760*/  LOP3.LUT R2, R2, R5, RZ, 0x3c, !PT ;  /* 0x0000000502027212 */ /* 0x000fe200078e3cff */
[----:B------:R0:W-:Y:S02]  /*15770*/  UTMALDG.3D [UR8], [UR14], desc[UR16] ;  /* 0x000010080e0075b4 */ /* 0x0001e40008011000 */
[----:B0-----:R-:W-:Y:S01]  /*15780*/  UMOV UR8, UR18 ;  /* 0x0000001200087c82 */ /* 0x001fe20008000000 */
[----:B------:R-:W-:Y:S02]  /*15790*/  UMOV UR11, UR20 ;  /* 0x00000014000b7c82 */ /* 0x000fe40008000000 */
[----:B------:R0:W-:Y:S02]  /*157a0*/  UTMALDG.3D.MULTICAST [UR8], [UR26], UR28, desc[UR16] ;  /* 0x000010081a0073b4 */ /* 0x0001e4000801181c */
[----:B0-----:R-:W-:Y:S05]  /*157b0*/  @P1 BRA `(.L_x_371) ;  /* 0xfffffffc003c1947 */ /* 0x001fea000383ffff */
.L_x_368:
[----:B------:R-:W-:Y:S05]  /*157c0*/  BSYNC B1 ;  /* 0x0000000000017941 */ /* 0x000fea0003800000 */
.L_x_367:
[----:B------:R-:W2:Y:S01]  /*157d0*/  LDL.LU R18, [R1+0x178] ;  /* 0x0001780001127983 */ /* 0x000ea20000300800 */
[----:B------:R-:W-:Y:S01]  /*157e0*/  LOP3.LUT P1, RZ, R9, 0xff, RZ, 0xc0, !PT ;  /* 0x000000ff09ff7812 */ /* 0x000fe2000782c0ff */
[----:B------:R-:W-:Y:S01]  /*157f0*/  IMAD.IADD R12, R11, 0x1, R12 ;  /* 0x000000010b0c7824 */ /* 0x000fe200078e020c */
[----:B------:R-:W-:Y:S01]  /*15800*/  ULDC.64 UR8, c[0x0][0x650] ;  /* 0x0001940000087ab9 */ /* 0x000fe20000000a00 */
[----:B------:R-:W3:Y:S01]  /*15810*/  LDL.LU R16, [R1+0x17c] ;  /* 0x00017c0001107983 */ /* 0x000ee20000300800 */
[----:B------:R-:W-:Y:S01]  /*15820*/  BSSY B1, `(.L_x_372) ;  /* 0x000006f000017945 */ /* 0x000fe20003800000 */
[----:B------:R-:W-:Y:S01]  /*15830*/  IMAD.MOV.U32 R4, RZ, RZ, -0x1 ;  /* 0xffffffffff047424 */ /* 0x000fe200078e00ff */
[----:B------:R-:W-:Y:S01]  /*15840*/  SHF.R.U32.HI R0, RZ, 0x2, R12 ;  /* 0x00000002ff007819 */ /* 0x000fe2000001160c */
[----:B------:R-:W-:Y:S01]  /*15850*/  IMAD.MOV.U32 R5, RZ, RZ, -0x1 ;  /* 0xffffffffff057424 */ /* 0x000fe200078e00ff */
[----:B------:R-:W-:Y:S01]  /*15860*/  ISETP.GT.U32.AND P0, PT, R12, 0x3, PT ;  /* 0x000000030c00780c */ /* 0x000fe20003f04070 */
[----:B------:R-:W-:Y:S01]  /*15870*/  IMAD.MOV.U32 R6, RZ, RZ, -0x1 ;  /* 0xffffffffff067424 */ /* 0x000fe200078e00ff */
[----:B------:R-:W-:-:S02]  /*15880*/  LOP3.LUT R0, R0, 0x1, RZ, 0xc0, !PT ;  /* 0x0000000100007812 */ /* 0x000fc400078ec0ff */
[----:B------:R-:W-:Y:S01]  /*15890*/  ISETP.LT.U32.AND P0, PT, R11, 0x4, P0 ;  /* 0x000000040b00780c */ /* 0x000fe20000701070 */
[----:B------:R-:W0:Y:S01]  /*158a0*/  @P1 S2R R3, SR_CgaCtaId ;  /* 0x0000000000031919 */ /* 0x000e220000008800 */
[----:B------:R-:W-:Y:S02]  /*158b0*/  @P1 MOV R2, 0x400 ;  /* 0x0000040000021802 */ /* 0x000fe40000000f00 */
[----:B------:R-:W-:Y:S02]  /*158c0*/  LOP3.LUT R12, R12, 0x3, RZ, 0xc0, !PT ;  /* 0x000000030c0c7812 */ /* 0x000fe400078ec0ff */
[----:B------:R-:W-:Y:S02]  /*158d0*/  PRMT R9, RZ, 0x7610, R9 ;  /* 0x00007610ff097816 */ /* 0x000fe40000000009 */
[----:B0-----:R-:W-:-:S04]  /*158e0*/  @P1 LEA R2, R3, R2, 0x18 ;  /* 0x0000000203021211 */ /* 0x001fc800078ec0ff */
[----:B------:R0:W-:Y:S01]  /*158f0*/  @P1 SYNCS.ARRIVE.TRANS64.A1T0 RZ, [R2+URZ+0x58], RZ ;  /* 0x000058ff02ff19a7 */ /* 0x0001e2000810003f */
[----:B------:R-:W-:Y:S02]  /*15900*/  ISETP.NE.U32.AND P1, PT, R0, 0x1, PT ;  /* 0x000000010000780c */ /* 0x000fe40003f25070 */
[----:B------:R-:W-:Y:S02]  /*15910*/  SEL R0, RZ, 0x1, !P0 ;  /* 0x00000001ff007807 */ /* 0x000fe40004000000 */
[----:B------:R-:W-:-:S04]  /*15920*/  ISETP.GT.U32.AND P1, PT, R11, 0x3, !P1 ;  /* 0x000000030b00780c */ /* 0x000fc80004f24070 */
[----:B0-----:R-:W-:-:S04]  /*15930*/  SEL R2, RZ, 0x1, !P1 ;  /* 0x00000001ff027807 */ /* 0x001fc80004800000 */
[--C-:B------:R-:W-:Y:S02]  /*15940*/  LOP3.LUT R13, R2, R13, R0.reuse, 0x96, !PT ;  /* 0x0000000d020d7212 */ /* 0x100fe400078e9600 */
[----:B------:R-:W-:Y:S02]  /*15950*/  PRMT R0, RZ, 0x7610, R0 ;  /* 0x00007610ff007816 */ /* 0x000fe40000000000 */
[----:B---3--:R-:W-:-:S04]  /*15960*/  IADD3 R16, P2, R16, UR22, RZ ;  /* 0x0000001610107c10 */ /* 0x008fc8000ff5e0ff */
[----:B--2---:R-:W-:Y:S01]  /*15970*/  IADD3.X R18, R18, UR13, RZ, P2, !PT ;  /* 0x0000000d12127c10 */ /* 0x004fe200097fe4ff */
[----:B------:R0:W-:Y:S01]  /*15980*/  STL [R1+0x17c], R16 ;  /* 0x00017c1001007387 */ /* 0x0001e20000100800 */
[----:B------:R-:W-:-:S03]  /*15990*/  ISETP.GE.U32.AND P2, PT, R16, UR8, PT ;  /* 0x0000000810007c0c */ /* 0x000fc6000bf46070 */
[----:B------:R0:W-:Y:S01]  /*159a0*/  STL [R1+0x178], R18 ;  /* 0x0001781201007387 */ /* 0x0001e20000100800 */
[----:B------:R-:W-:-:S13]  /*159b0*/  ISETP.GE.U32.AND.EX P0, PT, R18, UR9, PT, P2 ;  /* 0x0000000912007c0c */ /* 0x000fda000bf06120 */
[----:B0-----:R-:W-:Y:S05]  /*159c0*/  @P0 BRA `(.L_x_373) ;  /* 0x0000000400500947 */ /* 0x001fea0003800000 */
[----:B------:R-:W-:Y:S01]  /*159d0*/  ULDC.64 UR8, c[0x0][0x628] ;  /* 0x00018a0000087ab9 */ /* 0x000fe20000000a00 */
[----:B------:R-:W0:Y:S01]  /*159e0*/  S2R R14, SR_CTAID.X ;  /* 0x00000000000e7919 */ /* 0x000e220000002500 */
[----:B------:R-:W-:Y:S01]  /*159f0*/  ISETP.NE.U32.AND P0, PT, RZ, UR8, PT ;  /* 0x00000008ff007c0c */ /* 0x000fe2000bf05070 */
[----:B------:R-:W-:Y:S01]  /*15a00*/  ULDC UR10, c[0x0][0x630] ;  /* 0x00018c00000a7ab9 */ /* 0x000fe20000000800 */
[----:B------:R-:W-:Y:S01]  /*15a10*/  IMAD.MOV.U32 R2, RZ, RZ, R16 ;  /* 0x000000ffff027224 */ /* 0x000fe200078e0010 */
[----:B------:R-:W1:Y:S01]  /*15a20*/  S2R R0, SR_CTAID.Y ;  /* 0x0000000000007919 */ /* 0x000e620000002600 */
[----:B------:R-:W-:Y:S01]  /*15a30*/  ISETP.NE.AND.EX P0, PT, RZ, UR9, PT, P0 ;  /* 0x00000009ff007c0c */ /* 0x000fe2000bf05300 */
[----:B------:R-:W-:-:S12]  /*15a40*/  IMAD.MOV.U32 R3, RZ, RZ, R18 ;  /* 0x000000ffff037224 */ /* 0x000fd800078e0012 */
[----:B------:R-:W-:Y:S05]  /*15a50*/  @!P0 BRA `(.L_x_374) ;  /* 0x0000000000288947 */ /* 0x000fea0003800000 */
[----:B------:R-:W-:Y:S02]  /*15a60*/  ULDC UR6, c[0x0][0x634] ;  /* 0x00018d0000067ab9 */ /* 0x000fe40000000800 */
[----:B------:R-:W-:-:S05]  /*15a70*/  IADD3 R7, P0, R16, UR6, RZ ;  /* 0x0000000610077c10 */ /* 0x000fca000ff1e0ff */
[----:B------:R-:W-:-:S04]  /*15a80*/  IMAD.X R15, RZ, RZ, R18, P0 ;  /* 0x000000ffff0f7224 */ /* 0x000fc800000e0612 */
[----:B------:R-:W-:-:S04]  /*15a90*/  IMAD.WIDE.U32 R4, R15, UR8, RZ ;  /* 0x000000080f047c25 */ /* 0x000fc8000f8e00ff */
[----:B------:R-:W-:-:S04]  /*15aa0*/  IMAD.WIDE.U32 R4, P0, R7, UR9, R4 ;  /* 0x0000000907047c25 */ /* 0x000fc8000f800004 */
[----:B------:R-:W-:-:S04]  /*15ab0*/  IMAD.WIDE.U32 R6, R7, UR8, RZ ;  /* 0x0000000807067c25 */ /* 0x000fc8000f8e00ff */
[----:B------:R-:W-:Y:S01]  /*15ac0*/  IMAD.X R3, RZ, RZ, RZ, P0 ;  /* 0x000000ffff037224 */ /* 0x000fe200000e06ff */
[----:B------:R-:W-:Y:S01]  /*15ad0*/  IADD3 RZ, P0, R7, R4, RZ ;  /* 0x0000000407ff7210 */ /* 0x000fe20007f1e0ff */
[----:B------:R-:W-:-:S04]  /*15ae0*/  IMAD.MOV.U32 R2, RZ, RZ, R5 ;  /* 0x000000ffff027224 */ /* 0x000fc800078e0005 */
[----:B------:R-:W-:-:S08]  /*15af0*/  IMAD.WIDE.U32.X R2, R15, UR9, R2, P0 ;  /* 0x000000090f027c25 */ /* 0x000fd000080e0402 */
.L_x_374:
[--C-:B------:R-:W-:Y:S01]  /*15b00*/  SHF.R.U64 R6, R2, UR10, R3.reuse ;  /* 0x0000000a02067c19 */ /* 0x100fe20008001203 */
[----:B------:R-:W-:Y:S01]  /*15b10*/  ULDC.64 UR8, c[0x0][0x620] ;  /* 0x0001880000087ab9 */ /* 0x000fe20000000a00 */
[----:B------:R-:W-:Y:S01]  /*15b20*/  SHF.R.U32.HI R2, RZ, UR10, R3 ;  /* 0x0000000aff027c19 */ /* 0x000fe20008011603 */
[----:B------:R-:W-:Y:S01]  /*15b30*/  IMAD.MOV.U32 R3, RZ, RZ, R18 ;  /* 0x000000ffff037224 */ /* 0x000fe200078e0012 */
[----:B------:R-:W-:Y:S01]  /*15b40*/  IADD3 R5, P0, RZ, -R6, RZ ;  /* 0x80000006ff057210 */ /* 0x000fe20007f1e0ff */
[----:B------:R-:W-:Y:S01]  /*15b50*/  ULDC UR6, c[0x0][0x150] ;  /* 0x0000540000067ab9 */ /* 0x000fe20000000800 */
[----:B0-----:R-:W-:Y:S01]  /*15b60*/  I2FP.F32.U32 R7, R14 ;  /* 0x0000000e00077245 */ /* 0x001fe20000201000 */
[----:B------:R-:W0:Y:S01]  /*15b70*/  LDC R21, c[0x0][0x144] ;  /* 0x00005100ff157b82 */ /* 0x000e220000000800 */
[----:B------:R-:W-:Y:S01]  /*15b80*/  ULDC.64 UR10, c[0x0][0x640] ;  /* 0x00019000000a7ab9 */ /* 0x000fe20000000a00 */
[----:B------:R-:W-:Y:S01]  /*15b90*/  IMAD.X R2, RZ, RZ, ~R2, P0 ;  /* 0x000000ffff027224 */ /* 0x000fe200000e0e02 */
[----:B------:R-:W-:-:S03]  /*15ba0*/  ISETP.NE.U32.AND P0, PT, RZ, UR10, PT ;  /* 0x0000000aff007c0c */ /* 0x000fc6000bf05070 */
[----:B------:R-:W-:Y:S01]  /*15bb0*/  IMAD R4, R2, UR8, RZ ;  /* 0x0000000802047c24 */ /* 0x000fe2000f8e02ff */
[----:B------:R-:W-:Y:S01]  /*15bc0*/  ISETP.NE.AND.EX P0, PT, RZ, UR11, PT, P0 ;  /* 0x0000000bff007c0c */ /* 0x000fe2000bf05300 */
[----:B------:R-:W-:Y:S01]  /*15bd0*/  IMAD.MOV.U32 R2, RZ, RZ, R16 ;  /* 0x000000ffff027224 */ /* 0x000fe200078e0010 */
[----:B------:R-:W2:Y:S03]  /*15be0*/  LDC R17, c[0x0][0x148] ;  /* 0x00005200ff117b82 */ /* 0x000ea60000000800 */
[----:B------:R-:W-:Y:S01]  /*15bf0*/  IMAD.WIDE.U32 R2, R5, UR8, R2 ;  /* 0x0000000805027c25 */ /* 0x000fe2000f8e0002 */
[----:B------:R-:W-:-:S03]  /*15c00*/  ULDC UR8, c[0x0][0x154] ;  /* 0x0000550000087ab9 */ /* 0x000fc60000000800 */
[----:B------:R-:W-:Y:S02]  /*15c10*/  IMAD R5, R5, UR9, R4 ;  /* 0x0000000905057c24 */ /* 0x000fe4000f8e0204 */
[----:B------:R-:W-:Y:S01]  /*15c20*/  FMUL R4, R7, UR6 ;  /* 0x0000000607047c20 */ /* 0x000fe20008400000 */
[----:B------:R-:W-:Y:S01]  /*15c30*/  ULDC UR6, c[0x0][0x618] ;  /* 0x0001860000067ab9 */ /* 0x000fe20000000800 */
[----:B------:R-:W-:Y:S01]  /*15c40*/  ULDC UR9, c[0x0][0x608] ;  /* 0x0001820000097ab9 */ /* 0x000fe20000000800 */
[----:B------:R-:W-:-:S03]  /*15c50*/  IMAD.IADD R3, R3, 0x1, R5 ;  /* 0x0000000103037824 */ /* 0x000fc600078e0205 */
[----:B------:R-:W3:Y:S02]  /*15c60*/  F2I.U32.TRUNC.NTZ R4, R4 ;  /* 0x0000000400047305 */ /* 0x000ee4000020f000 */
[----:B------:R-:W-:Y:S02]  /*15c70*/  SHF.R.U64 R7, R2, UR6, R3 ;  /* 0x0000000602077c19 */ /* 0x000fe40008001203 */
[----:B-1----:R-:W-:-:S05]  /*15c80*/  I2FP.F32.U32 R2, R0 ;  /* 0x0000000000027245 */ /* 0x002fca0000201000 */
[----:B------:R-:W-:Y:S01]  /*15c90*/  FMUL R18, R2, UR8 ;  /* 0x0000000802127c20 */ /* 0x000fe20008400000 */
[----:B------:R-:W-:Y:S01]  /*15ca0*/  SHF.R.U32.HI R2, RZ, UR6, R3 ;  /* 0x00000006ff027c19 */ /* 0x000fe20008011603 */
[----:B------:R-:W-:-:S03]  /*15cb0*/  ULDC UR6, c[0x0][0x658] ;  /* 0x0001960000067ab9 */ /* 0x000fc60000000800 */
[--C-:B------:R-:W-:Y:S01]  /*15cc0*/  SHF.R.U64 R16, R7, UR9, R2.reuse ;  /* 0x0000000907107c19 */ /* 0x100fe20008001202 */
[----:B------:R-:W1:Y:S01]  /*15cd0*/  F2I.U32.TRUNC.NTZ R18, R18 ;  /* 0x0000001200127305 */ /* 0x000e62000020f000 */
[----:B------:R-:W-:Y:S01]  /*15ce0*/  SHF.R.U32.HI R3, RZ, UR9, R2 ;  /* 0x00000009ff037c19 */ /* 0x000fe20008011602 */
[----:B---3--:R-:W-:-:S03]  /*15cf0*/  IMAD.MOV R4, RZ, RZ, -R4 ;  /* 0x000000ffff047224 */ /* 0x008fc600078e0a04 */
[--C-:B------:R-:W-:Y:S01]  /*15d00*/  SHF.R.U64 R15, R16, UR6, R3.reuse ;  /* 0x00000006100f7c19 */ /* 0x100fe20008001203 */
[----:B0-----:R-:W-:Y:S01]  /*15d10*/  IMAD R14, R21, R4, R14 ;  /* 0x00000004150e7224 */ /* 0x001fe200078e020e */
[----:B------:R-:W-:-:S03]  /*15d20*/  SHF.R.U32.HI R19, RZ, UR6, R3 ;  /* 0x00000006ff137c19 */ /* 0x000fc60008011603 */
[----:B------:R-:W-:Y:S02]  /*15d30*/  IMAD.MOV.U32 R2, RZ, RZ, R15 ;  /* 0x000000ffff027224 */ /* 0x000fe400078e000f */
[----:B------:R-:W-:Y:S01]  /*15d40*/  IMAD.MOV.U32 R3, RZ, RZ, R19 ;  /* 0x000000ffff037224 */ /* 0x000fe200078e0013 */
[----:B-1----:R-:W-:Y:S06]  /*15d50*/  @!P0 BRA `(.L_x_375) ;  /* 0x0000000000288947 */ /* 0x002fec0003800000 */
[----:B------:R-:W-:Y:S02]  /*15d60*/  ULDC UR6, c[0x0][0x64c] ;  /* 0x0001930000067ab9 */ /* 0x000fe40000000800 */
[----:B------:R-:W-:-:S05]  /*15d70*/  IADD3 R3, P0, R15, UR6, RZ ;  /* 0x000000060f037c10 */ /* 0x000fca000ff1e0ff */
[----:B------:R-:W-:-:S04]  /*15d80*/  IMAD.X R19, RZ, RZ, R19, P0 ;  /* 0x000000ffff137224 */ /* 0x000fc800000e0613 */
[----:B------:R-:W-:-:S04]  /*15d90*/  IMAD.WIDE.U32 R4, R19, UR10, RZ ;  /* 0x0000000a13047c25 */ /* 0x000fc8000f8e00ff */
[----:B------:R-:W-:-:S04]  /*15da0*/  IMAD.WIDE.U32 R4, P0, R3, UR11, R4 ;  /* 0x0000000b03047c25 */ /* 0x000fc8000f800004 */
[----:B------:R-:W-:-:S04]  /*15db0*/  IMAD.WIDE.U32 R2, R3, UR10, RZ ;  /* 0x0000000a03027c25 */ /* 0x000fc8000f8e00ff */
[----:B------:R-:W-:Y:S01]  /*15dc0*/  IMAD.MOV.U32 R2, RZ, RZ, R5 ;  /* 0x000000ffff027224 */ /* 0x000fe200078e0005 */
[----:B------:R-:W-:Y:S01]  /*15dd0*/  IADD3 RZ, P1, R3, R4, RZ ;  /* 0x0000000403ff7210 */ /* 0x000fe20007f3e0ff */
[----:B------:R-:W-:-:S04]  /*15de0*/  IMAD.X R3, RZ, RZ, RZ, P0 ;  /* 0x000000ffff037224 */ /* 0x000fc800000e06ff */
[----:B------:R-:W-:-:S08]  /*15df0*/  IMAD.WIDE.U32.X R2, R19, UR11, R2, P1 ;  /* 0x0000000b13027c25 */ /* 0x000fd000088e0402 */
.L_x_375:
[----:B------:R-:W-:Y:S01]  /*15e00*/  ULDC UR6, c[0x0][0x648] ;  /* 0x0001920000067ab9 */ /* 0x000fe20000000800 */
[----:B------:R-:W-:Y:S01]  /*15e10*/  IMAD.MOV R18, RZ, RZ, -R18 ;  /* 0x000000ffff127224 */ /* 0x000fe200078e0a12 */
[----:B------:R-:W-:Y:S01]  /*15e20*/  SHF.R.U64 R3, R2, UR6, R3 ;  /* 0x0000000602037c19 */ /* 0x000fe20008001203 */
[----:B------:R-:W-:Y:S01]  /*15e30*/  ULDC UR6, c[0x0][0x638] ;  /* 0x00018e0000067ab9 */ /* 0x000fe20000000800 */
[----:B------:R-:W-:Y:S01]  /*15e40*/  LOP3.LUT R16, R16, UR19, RZ, 0xc0, !PT ;  /* 0x0000001310107c12 */ /* 0x000fe2000f8ec0ff */
[----:B--2---:R-:W-:Y:S01]  /*15e50*/  @P4 IMAD R14, R17, R18, R0 ;  /* 0x00000012110e4224 */ /* 0x004fe200078e0200 */
[----:B------:R-:W-:Y:S01]  /*15e60*/  LOP3.LUT R2, R7, UR4, RZ, 0xc0, !PT ;  /* 0x0000000407027c12 */ /* 0x000fe2000f8ec0ff */
[----:B------:R-:W-:Y:S01]  /*15e70*/  IMAD.MOV R0, RZ, RZ, -R3 ;  /* 0x000000ffff007224 */ /* 0x000fe200078e0a03 */
[----:B------:R-:W-:Y:S01]  /*15e80*/  ULDC UR8, c[0x0][0x610] ;  /* 0x0001840000087ab9 */ /* 0x000fe20000000800 */
[----:B------:R-:W-:Y:S02]  /*15e90*/  IMAD R3, R3, UR5, R16 ;  /* 0x0000000503037c24 */ /* 0x000fe4000f8e0210 */
[----:B------:R-:W-:Y:S01]  /*15ea0*/  IMAD R15, R0, UR6, R15 ;  /* 0x00000006000f7c24 */ /* 0x000fe2000f8e020f */
[----:B------:R-:W-:Y:S01]  /*15eb0*/  ULDC UR6, c[0x0][0x600] ;  /* 0x0001800000067ab9 */ /* 0x000fe20000000800 */
[----:B------:R-:W-:-:S02]  /*15ec0*/  IMAD R14, R3, UR8, R14 ;  /* 0x00000008030e7c24 */ /* 0x000fc4000f8e020e */
[----:B------:R-:W-:Y:S02]  /*15ed0*/  IMAD R15, R15, UR6, R2 ;  /* 0x000000060f0f7c24 */ /* 0x000fe4000f8e0202 */
[----:B------:R-:W-:-:S03]  /*15ee0*/  IMAD.MOV.U32 R0, RZ, RZ, 0x1 ;  /* 0x00000001ff007424 */ /* 0x000fc600078e00ff */
[----:B------:R-:W-:Y:S02]  /*15ef0*/  SEL R5, R15, R14, !P4 ;  /* 0x0000000e0f057207 */ /* 0x000fe40006000000 */
[----:B------:R-:W-:-:S07]  /*15f00*/  SEL R4, R14, R15, !P4 ;  /* 0x0000000f0e047207 */ /* 0x000fce0006000000 */
.L_x_373:
[----:B------:R-:W-:Y:S05]  /*15f10*/  BSYNC B1 ;  /* 0x0000000000017941 */ /* 0x000fea0003800000 */
.L_x_372:
[----:B------:R-:W-:-:S13]  /*15f20*/  LOP3.LUT P0, RZ, R0, 0xff, RZ, 0xc0, !PT ;  /* 0x000000ff00ff7812 */ /* 0x000fda000780c0ff */
[----:B------:R-:W-:Y:S05]  /*15f30*/  @P0 BRA `(.L_x_376) ;  /* 0xfffffff400240947 */ /* 0x000fea000383ffff */
[----:B------:R-:W-:Y:S05]  /*15f40*/  BSYNC B0 ;  /* 0x0000000000007941 */ /* 0x000fea0003800000 */
.L_x_365:
[----:B------:R-:W-:-:S03]  /*15f50*/  UMOV UR6, 0xffffffff ;  /* 0xffffffff00067882 */ /* 0x000fc60000000000 */
[----:B------:R-:W-:Y:S05]  /*15f60*/  BRA.DIV UR6, `(.L_x_377) ;  /* 0x0000000606287947 */ /* 0x000fea000b800000 */
[----:B------:R-:W-:-:S13]  /*15f70*/  ELECT P0, URZ, PT ;  /* 0x00000000003f782f */ /* 0x000fda0003800000 */
.L_x_391:
[----:B------:R-:W-:Y:S04]  /*15f80*/  BSSY B0, `(.L_x_378) ;  /* 0x000002c000007945 */ /* 0x000fe80003800000 */
[----:B------:R-:W-:Y:S05]  /*15f90*/  @!P0 BRA `(.L_x_379) ;  /* 0x0000000000a88947 */ /* 0x000fea0003800000 */
[----:B------:R-:W-:-:S04]  /*15fa0*/  ULOP3.LUT UR6, UR7, 0x2, URZ, 0xfc, !UPT ;  /* 0x0000000207067892 */ /* 0x000fc8000f8efc3f */
[----:B------:R-:W-:-:S06]  /*15fb0*/  UISETP.NE.AND UP0, UPT, UR6, 0x3, UPT ;  /* 0x000000030600788c */ /* 0x000fcc000bf05270 */
[----:B------:R-:W-:-:S13]  /*15fc0*/  PLOP3.LUT P0, PT, PT, PT, UP0, 0x80, 0x0 ;  /* 0x000000000000781c */ /* 0x000fda0003f0f008 */
[----:B------:R-:W-:Y:S05]  /*15fd0*/  @!P0 BRA `(.L_x_380) ;  /* 0x0000000000048947 */ /* 0x000fea0003800000 */
[----:B------:R-:W-:Y:S01]  /*15fe0*/  BPT.TRAP 0x1 ;  /* 0x000000040000795c */ /* 0x000fe20000300000 */
.L_x_380:
[----:B------:R-:W0:Y:S01]  /*15ff0*/  S2R R3, SR_CgaCtaId ;  /* 0x0000000000037919 */ /* 0x000e220000008800 */
[----:B------:R-:W-:Y:S02]  /*16000*/  MOV R0, 0x400 ;  /* 0x0000040000007802 */ /* 0x000fe40000000f00 */
[----:B------:R-:W-:Y:S02]  /*16010*/  SHF.L.U32 R2, R13, 0x1f, RZ ;  /* 0x0000001f0d027819 */ /* 0x000fe400000006ff */
[----:B0-----:R-:W-:-:S05]  /*16020*/  LEA R3, R3, R0, 0x18 ;  /* 0x0000000003037211 */ /* 0x001fca00078ec0ff */
[----:B------:R-:W-:-:S04]  /*16030*/  VIADD R3, R3, 0x20 ;  /* 0x0000002003037836 */ /* 0x000fc80000000000 */
[C---:B------:R-:W-:Y:S02]  /*16040*/  IMAD R5, R12.reuse, 0x8, R3 ;  /* 0x000000080c057824 */ /* 0x040fe400078e0203 */
[----:B------:R-:W-:Y:S02]  /*16050*/  VIADD R12, R12, 0x1 ;  /* 0x000000010c0c7836 */ /* 0x000fe40000000000 */
[----:B------:R-:W0:Y:S03]  /*16060*/  SYNCS.PHASECHK.TRANS64.TRYWAIT P0, [R5+URZ], R2 ;  /* 0x00000002050075a7 */ /* 0x000e26000800017f */
[----:B------:R-:W-:-:S04]  /*16070*/  ISETP.NE.AND P1, PT, R12, 0x4, PT ;  /* 0x000000040c00780c */ /* 0x000fc80003f25270 */
[----:B------:R-:W-:Y:S02]  /*16080*/  SEL R0, RZ, 0x1, P1 ;  /* 0x00000001ff007807 */ /* 0x000fe40000800000 */
[----:B------:R-:W-:Y:S02]  /*16090*/  SEL R12, R12, RZ, P1 ;  /* 0x000000ff0c0c7207 */ /* 0x000fe40000800000 */
[----:B------:R-:W-:-:S03]  /*160a0*/  LOP3.LUT R13, R13, R0, RZ, 0x3c, !PT ;  /* 0x000000000d0d7212 */ /* 0x000fc600078e3cff */
[----:B------:R-:W-:Y:S01]  /*160b0*/  IMAD R7, R12, 0x8, R3 ;  /* 0x000000080c077824 */ /* 0x000fe200078e0203 */
[----:B------:R-:W-:Y:S01]  /*160c0*/  SHF.L.U32 R4, R13, 0x1f, RZ ;  /* 0x0000001f0d047819 */ /* 0x000fe200000006ff */
[----:B0-----:R-:W-:Y:S06]  /*160d0*/  @!P0 BRA `(.L_x_381) ;  /* 0x0000000000ec8947 */ /* 0x001fec0003800000 */
.L_x_392:
[----:B------:R-:W1:Y:S01]  /*160e0*/  SYNCS.PHASECHK.TRANS64.TRYWAIT P0, [R7+URZ], R4 ;  /* 0x00000004070075a7 */ /* 0x000e62000800017f */
[----:B------:R-:W-:-:S05]  /*160f0*/  VIADD R0, R12, 0x1 ;  /* 0x000000010c007836 */ /* 0x000fca0000000000 */
[----:B------:R-:W-:-:S04]  /*16100*/  ISETP.NE.AND P1, PT, R0, 0x4, PT ;  /* 0x000000040000780c */ /* 0x000fc80003f25270 */
[----:B0-----:R-:W-:Y:S02]  /*16110*/  SEL R2, RZ, 0x1, P1 ;  /* 0x00000001ff027807 */ /* 0x001fe40000800000 */
[----:B------:R-:W-:Y:S02]  /*16120*/  SEL R0, R0, RZ, P1 ;  /* 0x000000ff00007207 */ /* 0x000fe40000800000 */
[----:B------:R-:W-:-:S03]  /*16130*/  LOP3.LUT R13, R13, R2, RZ, 0x3c, !PT ;  /* 0x000000020d0d7212 */ /* 0x000fc600078e3cff */
[----:B------:R-:W-:Y:S01]  /*16140*/  IMAD R6, R0, 0x8, R3 ;  /* 0x0000000800067824 */ /* 0x000fe200078e0203 */
[----:B------:R-:W-:Y:S01]  /*16150*/  SHF.L.U32 R5, R13, 0x1f, RZ ;  /* 0x0000001f0d057819 */ /* 0x000fe200000006ff */
[----:B-1----:R-:W-:Y:S06]  /*16160*/  @!P0 BRA `(.L_x_382) ;  /* 0x0000000000dc8947 */ /* 0x002fec0003800000 */
.L_x_393:
[----:B------:R-:W1:Y:S01]  /*16170*/  SYNCS.PHASECHK.TRANS64.TRYWAIT P0, [R6+URZ], R5 ;  /* 0x00000005060075a7 */ /* 0x000e62000800017f */
[----:B------:R-:W-:-:S05]  /*16180*/  VIADD R0, R0, 0x1 ;  /* 0x0000000100007836 */ /* 0x000fca0000000000 */
[----:B------:R-:W-:-:S04]  /*16190*/  ISETP.NE.AND P1, PT, R0, 0x4, PT ;  /* 0x000000040000780c */ /* 0x000fc80003f25270 */
[----:B------:R-:W-:Y:S02]  /*161a0*/  SEL R2, RZ, 0x1, P1 ;  /* 0x00000001ff027807 */ /* 0x000fe40000800000 */
[----:B------:R-:W-:Y:S02]  /*161b0*/  SEL R0, R0, RZ, P1 ;  /* 0x000000ff00007207 */ /* 0x000fe40000800000 */
[----:B------:R-:W-:Y:S01]  /*161c0*/  LOP3.LUT R2, R13, R2, RZ, 0x3c, !PT ;  /* 0x000000020d027212 */ /* 0x000fe200078e3cff */
[----:B-1----:R-:W-:Y:S06]  /*161d0*/  @!P0 BRA `(.L_x_383) ;  /* 0x0000000000d48947 */ /* 0x002fec0003800000 */
.L_x_394:
[----:B------:R-:W-:Y:S01]  /*161e0*/  IMAD R3, R0, 0x8, R3 ;  /* 0x0000000800037824 */ /* 0x000fe200078e0203 */
[----:B------:R-:W-:-:S07]  /*161f0*/  SHF.L.U32 R0, R2, 0x1f, RZ ;  /* 0x0000001f02007819 */ /* 0x000fce00000006ff */
.L_x_384:
[----:B--2---:R2:W3:Y:S02]  /*16200*/  SYNCS.PHASECHK.TRANS64.TRYWAIT P0, [R3+URZ], R0 ;  /* 0x00000000030075a7 */ /* 0x0044e4000800017f */
[----:B---3--:R-:W-:Y:S05]  /*16210*/  @!P0 NANOSLEEP.SYNCS 0x989680 ;  /* 0x009896800000895d */ /* 0x008fea0003900000 */
[----:B------:R-:W3:Y:S02]  /*16220*/  @!P0 SYNCS.PHASECHK.TRANS64 P0, [R3+URZ], R0 ;  /* 0x00000000030085a7 */ /* 0x000ee4000800007f */
[----:B---3--:R-:W-:Y:S05]  /*16230*/  @!P0 BRA `(.L_x_384) ;  /* 0xfffffffc00f08947 */ /* 0x008fea000383ffff */
.L_x_379:
[----:B------:R-:W-:Y:S05]  /*16240*/  BSYNC B0 ;  /* 0x0000000000007941 */ /* 0x000fea0003800000 */
.L_x_378:
[----:B------:R-:W-:Y:S05]  /*16250*/  EXIT ;  /* 0x000000000000794d */ /* 0x000fea0003800000 */
.L_x_21:
[----:B--2---:R-:W-:-:S04]  /*16260*/  IMAD.U32 R3, RZ, RZ, UR15 ;  /* 0x0000000fff037e24 */ /* 0x004fc8000f8e00ff */
[----:B------:R2:W4:Y:S03]  /*16270*/  SYNCS.PHASECHK.TRANS64.TRYWAIT P0, [R3+URZ], R0 ;  /* 0x00000000030075a7 */ /* 0x000526000800017f */
[----:B----4-:R-:W-:Y:S05]  /*16280*/  @!P0 NANOSLEEP.SYNCS 0x989680 ;  /* 0x009896800000895d */ /* 0x010fea0003900000 */
[----:B------:R-:W4:Y:S02]  /*16290*/  @!P0 SYNCS.PHASECHK.TRANS64 P0, [R3+URZ], R0 ;  /* 0x00000000030085a7 */ /* 0x000f24000800007f */
[----:B----4-:R-:W-:Y:S05]  /*162a0*/  @!P0 BRA `(.L_x_21) ;  /* 0xfffffffc00ec8947 */ /* 0x010fea000383ffff */
[----:B------:R-:W-:Y:S05]  /*162b0*/  BRA `(.L_x_20) ;  /* 0xfffffebc00e47947 */ /* 0x000fea000383ffff */
.L_x_27:
[----:B-----5:R0:W-:Y:S02]  /*162c0*/  STL [R1+0x188], R0 ;  /* 0x0001880001007387 */ /* 0x0201e40000100800 */
[----:B0-----:R-:W-:-:S04]  /*162d0*/  IMAD.U32 R0, RZ, RZ, UR17 ;  /* 0x00000011ff007e24 */ /* 0x001fc8000f8e00ff */
[----:B------:R0:W0:Y:S03]  /*162e0*/  SYNCS.PHASECHK.TRANS64.TRYWAIT P0, [R0+URZ], R229 ;  /* 0x000000e5000075a7 */ /* 0x000026000800017f */
[----:B0-----:R-:W-:Y:S05]  /*162f0*/  @!P0 NANOSLEEP.SYNCS 0x989680 ;  /* 0x009896800000895d */ /* 0x001fea0003900000 */
[----:B------:R0:W1:Y:S02]  /*16300*/  @!P0 SYNCS.PHASECHK.TRANS64 P0, [R0+URZ], R229 ;  /* 0x000000e5000085a7 */ /* 0x000064000800007f */
[----:B0-----:R0:W5:Y:S02]  /*16310*/  LDL.LU R0, [R1+0x188] ;  /* 0x0001880001007983 */ /* 0x0011640000300800 */
[----:B01----:R-:W-:Y:S05]  /*16320*/  @!P0 BRA `(.L_x_27) ;  /* 0xfffffffc00e48947 */ /* 0x003fea000383ffff */
[----:B------:R-:W-:Y:S05]  /*16330*/  BRA `(.L_x_26) ;  /* 0xfffffee000f87947 */ /* 0x000fea000383ffff */
.L_x_366:
[----:B------:R-:W-:Y:S01]  /*16340*/  BSSY B1, `(.L_x_385) ;  /* 0x0000006000017945 */ /* 0x000fe20003800000 */
[----:B------:R-:W-:-:S07]  /*16350*/  IMAD.MOV.U32 R0, RZ, RZ, -0x1 ;  /* 0xffffffffff007424 */ /* 0x000fce00078e00ff */
[----:B------:R-:W-:Y:S05]  /*16360*/  WARPSYNC.COLLECTIVE R0, `(.L_x_386) ;  /* 0x00000000000c7348 */ /* 0x000fea0003c00000 */
[----:B------:R-:W-:Y:S02]  /*16370*/  ELECT P0, UR62, PT ;  /* 0x00000000003e782f */ /* 0x000fe40003800000 */
[----:B------:R-:W-:Y:S01]  /*16380*/  MOV R0, UR62 ;  /* 0x0000003e00007c02 */ /* 0x000fe20008000f00 */
[----:B------:R-:W-:Y:S10]  /*16390*/  ENDCOLLECTIVE ;  /* 0x000000000000791b */ /* 0x000ff40003800000 */
.L_x_386:
[----:B------:R-:W-:Y:S05]  /*163a0*/  BSYNC B1 ;  /* 0x0000000000017941 */ /* 0x000fea0003800000 */
.L_x_385:
[----:B------:R-:W-:Y:S05]  /*163b0*/  BRA `(.L_x_387) ;  /* 0xfffffff000107947 */ /* 0x000fea000383ffff */
.L_x_369:
[----:B0-----:R0:W2:Y:S02]  /*163c0*/  SYNCS.PHASECHK.TRANS64.TRYWAIT P0, [R15+URZ+0x20], R4 ;  /* 0x000020040f0075a7 */ /* 0x0010a4000800017f */
[----:B--2---:R-:W-:Y:S05]  /*163d0*/  @!P0 NANOSLEEP.SYNCS 0x989680 ;  /* 0x009896800000895d */ /* 0x004fea0003900000 */
[----:B------:R-:W2:Y:S02]  /*163e0*/  @!P0 SYNCS.PHASECHK.TRANS64 P0, [R15+URZ+0x20], R4 ;  /* 0x000020040f0085a7 */ /* 0x000ea4000800007f */
[----:B--2---:R-:W-:Y:S05]  /*163f0*/  @!P0 BRA `(.L_x_369) ;  /* 0xfffffffc00f08947 */ /* 0x004fea000383ffff */
[----:B------:R-:W-:Y:S05]  /*16400*/  BRA `(.L_x_388) ;  /* 0xfffffff000507947 */ /* 0x000fea000383ffff */
.L_x_377:
[----:B------:R-:W-:Y:S01]  /*16410*/  BSSY B0, `(.L_x_389) ;  /* 0x0000006000007945 */ /* 0x000fe20003800000 */
[----:B------:R-:W-:-:S07]  /*16420*/  IMAD.MOV.U32 R0, RZ, RZ, -0x1 ;  /* 0xffffffffff007424 */ /* 0x000fce00078e00ff */
[----:B------:R-:W-:Y:S05]  /*16430*/  WARPSYNC.COLLECTIVE R0, `(.L_x_390) ;  /* 0x00000000000c7348 */ /* 0x000fea0003c00000 */
[----:B------:R-:W-:Y:S02]  /*16440*/  ELECT P0, UR62, PT ;  /* 0x00000000003e782f */ /* 0x000fe40003800000 */
[----:B------:R-:W-:Y:S01]  /*16450*/  MOV R0, UR62 ;  /* 0x0000003e00007c02 */ /* 0x000fe20008000f00 */
[----:B------:R-:W-:Y:S10]  /*16460*/  ENDCOLLECTIVE ;  /* 0x000000000000791b */ /* 0x000ff40003800000 */
.L_x_390:
[----:B------:R-:W-:Y:S05]  /*16470*/  BSYNC B0 ;  /* 0x0000000000007941 */ /* 0x000fea0003800000 */
.L_x_389:
[----:B------:R-:W-:Y:S05]  /*16480*/  BRA `(.L_x_391) ;  /* 0xfffffff800bc7947 */ /* 0x000fea000383ffff */
.L_x_381:
[----:B0-----:R0:W1:Y:S02]  /*16490*/  SYNCS.PHASECHK.TRANS64.TRYWAIT P0, [R5+URZ], R2 ;  /* 0x00000002050075a7 */ /* 0x001064000800017f */
[----:B-1----:R-:W-:Y:S05]  /*164a0*/  @!P0 NANOSLEEP.SYNCS 0x989680 ;  /* 0x009896800000895d */ /* 0x002fea0003900000 */
[----:B------:R-:W1:Y:S02]  /*164b0*/  @!P0 SYNCS.PHASECHK.TRANS64 P0, [R5+URZ], R2 ;  /* 0x00000002050085a7 */ /* 0x000e64000800007f */
[----:B-1----:R-:W-:Y:S05]  /*164c0*/  @!P0 BRA `(.L_x_381) ;  /* 0xfffffffc00f08947 */ /* 0x002fea000383ffff */
[----:B------:R-:W-:Y:S05]  /*164d0*/  BRA `(.L_x_392) ;  /* 0xfffffffc00007947 */ /* 0x000fea000383ffff */
.L_x_382:
[----:B0-----:R0:W1:Y:S02]  /*164e0*/  SYNCS.PHASECHK.TRANS64.TRYWAIT P0, [R7+URZ], R4 ;  /* 0x00000004070075a7 */ /* 0x001064000800017f */
[----:B-1----:R-:W-:Y:S05]  /*164f0*/  @!P0 NANOSLEEP.SYNCS 0x989680 ;  /* 0x009896800000895d */ /* 0x002fea0003900000 */
[----:B------:R-:W1:Y:S02]  /*16500*/  @!P0 SYNCS.PHASECHK.TRANS64 P0, [R7+URZ], R4 ;  /* 0x00000004070085a7 */ /* 0x000e64000800007f */
[----:B-1----:R-:W-:Y:S05]  /*16510*/  @!P0 BRA `(.L_x_382) ;  /* 0xfffffffc00f08947 */ /* 0x002fea000383ffff */
[----:B------:R-:W-:Y:S05]  /*16520*/  BRA `(.L_x_393) ;  /* 0xfffffffc00107947 */ /* 0x000fea000383ffff */
.L_x_383:
[----:B-1----:R1:W2:Y:S02]  /*16530*/  SYNCS.PHASECHK.TRANS64.TRYWAIT P0, [R6+URZ], R5 ;  /* 0x00000005060075a7 */ /* 0x0022a4000800017f */
[----:B--2---:R-:W-:Y:S05]  /*16540*/  @!P0 NANOSLEEP.SYNCS 0x989680 ;  /* 0x009896800000895d */ /* 0x004fea0003900000 */
[----:B------:R-:W2:Y:S02]  /*16550*/  @!P0 SYNCS.PHASECHK.TRANS64 P0, [R6+URZ], R5 ;  /* 0x00000005060085a7 */ /* 0x000ea4000800007f */
[----:B--2---:R-:W-:Y:S05]  /*16560*/  @!P0 BRA `(.L_x_383) ;  /* 0xfffffffc00f08947 */ /* 0x004fea000383ffff */
[----:B------:R-:W-:Y:S05]  /*16570*/  BRA `(.L_x_394) ;  /* 0xfffffffc00187947 */ /* 0x000fea000383ffff */
.L_x_395:
[----:B------:R-:W-:-:S00]  /*16580*/  BRA `(.L_x_395) ;  /* 0xfffffffc00fc7947 */ /* 0x000fc0000383ffff */
[----:B------:R-:W-:-:S00]  /*16590*/  NOP ;  /* 0x0000000000007918 */ /* 0x000fc00000000000 */
        /* <DEDUP_REMOVED lines=14> */
.L_x_396:


//--------------------- .nv.shared._ZN7cutlass13device_kernelINS_4gemm6kernel13GemmUniversalIN4cute5tupleIJiiiiEEENS1_10collective13CollectiveMmaINS1_37MainloopSm90TmaGmmaWarpSpecializedFP8ILi4ENS5_IJNS4_1CILi2EEENSA_ILi1EEESC_EEENS1_35KernelTmaWarpSpecializedCooperativeEEENS5_IJNSA_ILi256EEENSA_ILi160EEENSA_ILi128EEEEEENS_12float_e4m3_tENS5_IJlSC_lEEESK_SL_NS4_8TiledMMAINS4_8MMA_AtomIJNS4_4SM904GMMA30MMA_64x32x32_F32E4M3E4M3_SS_TNILNSP_7ScaleInE1ELSR_1EEEEEENS4_6LayoutISD_NS5_IJSC_NSA_ILi0EEESV_EEEEENS5_IJNS4_10UnderscoreESY_SY_EEEEENS4_13SM90_TMA_LOADENS4_14ComposedLayoutINS4_7SwizzleILi3ELi4ELi3EEENS4_18smem_ptr_flag_bitsILi8EEENSU_INS5_IJNSA_ILi8EEESI_EEENS5_IJSI_SC_EEEEEEEvNS4_8identityENS4_23SM90_TMA_LOAD_MULTICASTES1B_vS1C_EENS_8epilogue10collective6detail29Sm90TmaWarpSpecializedAdapterINS1G_15DefaultEpilogueISK_SL_SL_NS1F_6thread17LinearCombinationISK_Li1EffLNS1K_9ScaleType4KindE0ELNS_15FloatRoundStyleE2ESK_EENS1_15EpilogueDefaultEEEEEvvEEEEvNT_6ParamsE --------------------------
	.section	.nv.shared._ZN7cutlass13device_kernelINS_4gemm6kernel13GemmUniversalIN4cute5tupleIJiiiiEEENS1_10collective13CollectiveMmaINS1_37MainloopSm90TmaGmmaWarpSpecializedFP8ILi4ENS5_IJNS4_1CILi2EEENSA_ILi1EEESC_EEENS1_35KernelTmaWarpSpecializedCooperativeEEENS5_IJNSA_ILi256EEENSA_ILi160EEENSA_ILi128EEEEEENS_12float_e4m3_tENS5_IJlSC_lEEESK_SL_NS4_8TiledMMAINS4_8MMA_AtomIJNS4_4SM904GMMA30MMA_64x32x32_F32E4M3E4M3_SS_TNILNSP_7ScaleInE1ELSR_1EEEEEENS4_6LayoutISD_NS5_IJSC_NSA_ILi0EEESV_EEEEENS5_IJNS4_10UnderscoreESY_SY_EEEEENS4_13SM90_TMA_LOADENS4_14ComposedLayoutINS4_7SwizzleILi3ELi4ELi3EEENS4_18smem_ptr_flag_bitsILi8EEENSU_INS5_IJNSA_ILi8EEESI_EEENS5_IJSI_SC_EEEEEEEvNS4_8identityENS4_23SM90_TMA_LOAD_MULTICASTES1B_vS1C_EENS_8epilogue10collective6detail29Sm90TmaWarpSpecializedAdapterINS1G_15DefaultEpilogueISK_SL_SL_NS1F_6thread17LinearCombinationISK_Li1EffLNS1K_9ScaleType4KindE0ELNS_15FloatRoundStyleE2ESK_EENS1_15EpilogueDefaultEEEEEvvEEEEvNT_6ParamsE,"aw",@nobits
	.sectionflags	@""
	.align	16
	.zero		1024


//--------------------- .nv.shared.reserved.0     --------------------------
	.section	.nv.shared.reserved.0,"aw",@nobits
	.weak		__nv_reservedSMEM_offset_0_alias
	.size		__nv_reservedSMEM_offset_0_alias, 0, 0
	.other		__nv_reservedSMEM_offset_0_alias,@"STO_CUDA_RESERVED_SHARED STV_DEFAULT"
__nv_reservedSMEM_offset_0_alias:
	.zero		0


//--------------------- .nv.global                --------------------------
	.section	.nv.global,"aw",@nobits
.nv.global:
	.type		_ZN39_INTERNAL_f495d801_4_k_cu_ea757fff_43574cute1_E,@object
	.size		_ZN39_INTERNAL_f495d801_4_k_cu_ea757fff_43574cute1_E,(_ZN39_INTERNAL_f495d801_4_k_cu_ea757fff_43574cuda3std3__45__cpo6cbeginE - _ZN39_INTERNAL_f495d801_4_k_cu_ea757fff_43574cute1_E)
_ZN39_INTERNAL_f495d801_4_k_cu_ea757fff_43574cute1_E:
	.zero		1
	.type		_ZN39_INTERNAL_f495d801_4_k_cu_ea757fff_43574cuda3std3__45__cpo6cbeginE,@object
	.size		_ZN39_INTERNAL_f495d801_4_k_cu_ea757fff_43574cuda3std3__45__cpo6cbeginE,(_ZN39_INTERNAL_f495d801_4_k_cu_ea757fff_43574cuda3std3__48in_placeE - _ZN39_INTERNAL_f495d801_4_k_cu_ea757fff_43574cuda3std3__45__cpo6cbeginE)
_ZN39_INTERNAL_f495d801_4_k_cu_ea757fff_43574cuda3std3__45__cpo6cbeginE:
	.zero		1
	.type		_ZN39_INTERNAL_f495d801_4_k_cu_ea757fff_43574cuda3std3__48in_placeE,@object
	.size		_ZN39_INTERNAL_f495d801_4_k_cu_ea757fff_43574cuda3std3__48in_placeE,(_ZN39_INTERNAL_f495d801_4_k_cu_ea757fff_43574cuda3std6ranges3__45__cpo9iter_moveE - _ZN39_INTERNAL_f495d801_4_k_cu_ea757fff_43574cuda3std3__48in_placeE)
_ZN39_INTERNAL_f495d801_4_k_cu_ea757fff_43574cuda3std3__48in_placeE:
	.zero		1
	.type		_ZN39_INTERNAL_f495d801_4_k_cu_ea757fff_43574cuda3std6ranges3__45__cpo9iter_moveE,@object
	.size		_ZN39_INTERNAL_f495d801_4_k_cu_ea757fff_43574cuda3std6ranges3__45__cpo9iter_moveE,(_ZN39_INTERNAL_f495d801_4_k_cu_ea757fff_43574cuda3std3__45__cpo5beginE - _ZN39_INTERNAL_f495d801_4_k_cu_ea757fff_43574cuda3std6ranges3__45__cpo9iter_moveE)
_ZN39_INTERNAL_f495d801_4_k_cu_ea757fff_43574cuda3std6ranges3__45__cpo9iter_moveE:
	.zero		1
	.type		_ZN39_INTERNAL_f495d801_4_k_cu_ea757fff_43574cuda3std3__45__cpo5beginE,@object
	.size		_ZN39_INTERNAL_f495d801_4_k_cu_ea757fff_43574cuda3std3__45__cpo5beginE,(_ZN39_INTERNAL_f495d801_4_k_cu_ea757fff_43574cuda3std3__441_GLOBAL__N__f495d801_4_k_cu_ea757fff_43576ignoreE - _ZN39_INTERNAL_f495d801_4_k_cu_ea757fff_43574cuda3std3__45__cpo5beginE)
_ZN39_INTERNAL_f495d801_4_k_cu_ea757fff_43574cuda3std3__45__cpo5beginE:
	.zero		1
	.type		_ZN39_INTERNAL_f495d801_4_k_cu_ea757fff_43574cuda3std3__441_GLOBAL__N__f495d801_4_k_cu_ea757fff_43576ignoreE,@object
	.size		_ZN39_INTERNAL_f495d801_4_k_cu_ea757fff_43574cuda3std3__441_GLOBAL__N__f495d801_4_k_cu_ea757fff_43576ignoreE,(_ZN39_INTERNAL_f495d801_4_k_cu_ea757fff_43574cute7productE - _ZN39_INTERNAL_f495d801_4_k_cu_ea757fff_43574cuda3std3__441_GLOBAL__N__f495d801_4_k_cu_ea757fff_43576ignoreE)
_ZN39_INTERNAL_f495d801_4_k_cu_ea757fff_43574cuda3std3__441_GLOBAL__N__f495d801_4_k_cu_ea757fff_43576ignoreE:
	.zero		1
	.type		_ZN39_INTERNAL_f495d801_4_k_cu_ea757fff_43574cute7productE,@object
	.size		_ZN39_INTERNAL_f495d801_4_k_cu_ea757fff_43574cute7productE,(_ZN39_INTERNAL_f495d801_4_k_cu_ea757fff_43574cuda3std3__45__cpo3endE - _ZN39_INTERNAL_f495d801_4_k_cu_ea757fff_43574cute7productE)
_ZN39_INTERNAL_f495d801_4_k_cu_ea757fff_43574cute7productE:
	.zero		1
	.type		_ZN39_INTERNAL_f495d801_4_k_cu_ea757fff_43574cuda3std3__45__cpo3endE,@object
	.size		_ZN39_INTERNAL_f495d801_4_k_cu_ea757fff_43574cuda3std3__45__cpo3endE,(_ZN39_INTERNAL_f495d801_4_k_cu_ea757fff_43574cuda3std3__419piecewise_constructE - _ZN39_INTERNAL_f495d801_4_k_cu_ea757fff_43574cuda3std3__45__cpo3endE)
_ZN39_INTERNAL_f495d801_4_k_cu_ea757fff_43574cuda3std3__45__cpo3endE:
	.zero		1
	.type		_ZN39_INTERNAL_f495d801_4_k_cu_ea757fff_43574cuda3std3__419piecewise_constructE,@object
	.size		_ZN39_INTERNAL_f495d801_4_k_cu_ea757fff_43574cuda3std3__419piecewise_constructE,(_ZN39_INTERNAL_f495d801_4_k_cu_ea757fff_43574cuda3std3__45__cpo4cendE - _ZN39_INTERNAL_f495d801_4_k_cu_ea757fff_43574cuda3std3__419piecewise_constructE)
_ZN39_INTERNAL_f495d801_4_k_cu_ea757fff_43574cuda3std3__419piecewise_constructE:
	.zero		1
	.type		_ZN39_INTERNAL_f495d801_4_k_cu_ea757fff_43574cuda3std3__45__cpo4cendE,@object
	.size		_ZN39_INTERNAL_f495d801_4_k_cu_ea757fff_43574cuda3std3__45__cpo4cendE,(_ZN39_INTERNAL_f495d801_4_k_cu_ea757fff_43574cuda3std6ranges3__45__cpo4swapE - _ZN39_INTERNAL_f495d801_4_k_cu_ea757fff_43574cuda3std3__45__cpo4cendE)
_ZN39_INTERNAL_f495d801_4_k_cu_ea757fff_43574cuda3std3__45__cpo4cendE:
	.zero		1
	.type		_ZN39_INTERNAL_f495d801_4_k_cu_ea757fff_43574cuda3std6ranges3__45__cpo4swapE,@object
	.size		_ZN39_INTERNAL_f495d801_4_k_cu_ea757fff_43574cuda3std6ranges3__45__cpo4swapE,(.L_7 - _ZN39_INTERNAL_f495d801_4_k_cu_ea757fff_43574cuda3std6ranges3__45__cpo4swapE)
_ZN39_INTERNAL_f495d801_4_k_cu_ea757fff_43574cuda3std6ranges3__45__cpo4swapE:
	.zero		1
.L_7:


//--------------------- .nv.constant0._ZN7cutlass13device_kernelINS_4gemm6kernel13GemmUniversalIN4cute5tupleIJiiiiEEENS1_10collective13CollectiveMmaINS1_37MainloopSm90TmaGmmaWarpSpecializedFP8ILi4ENS5_IJNS4_1CILi2EEENSA_ILi1EEESC_EEENS1_35KernelTmaWarpSpecializedCooperativeEEENS5_IJNSA_ILi256EEENSA_ILi160EEENSA_ILi128EEEEEENS_12float_e4m3_tENS5_IJlSC_lEEESK_SL_NS4_8TiledMMAINS4_8MMA_AtomIJNS4_4SM904GMMA30MMA_64x32x32_F32E4M3E4M3_SS_TNILNSP_7ScaleInE1ELSR_1EEEEEENS4_6LayoutISD_NS5_IJSC_NSA_ILi0EEESV_EEEEENS5_IJNS4_10UnderscoreESY_SY_EEEEENS4_13SM90_TMA_LOADENS4_14ComposedLayoutINS4_7SwizzleILi3ELi4ELi3EEENS4_18smem_ptr_flag_bitsILi8EEENSU_INS5_IJNSA_ILi8EEESI_EEENS5_IJSI_SC_EEEEEEEvNS4_8identityENS4_23SM90_TMA_LOAD_MULTICASTES1B_vS1C_EENS_8epilogue10collective6detail29Sm90TmaWarpSpecializedAdapterINS1G_15DefaultEpilogueISK_SL_SL_NS1F_6thread17LinearCombinationISK_Li1EffLNS1K_9ScaleType4KindE0ELNS_15FloatRoundStyleE2ESK_EENS1_15EpilogueDefaultEEEEEvvEEEEvNT_6ParamsE --------------------------
	.section	.nv.constant0._ZN7cutlass13device_kernelINS_4gemm6kernel13GemmUniversalIN4cute5tupleIJiiiiEEENS1_10collective13CollectiveMmaINS1_37MainloopSm90TmaGmmaWarpSpecializedFP8ILi4ENS5_IJNS4_1CILi2EEENSA_ILi1EEESC_EEENS1_35KernelTmaWarpSpecializedCooperativeEEENS5_IJNSA_ILi256EEENSA_ILi160EEENSA_ILi128EEEEEENS_12float_e4m3_tENS5_IJlSC_lEEESK_SL_NS4_8TiledMMAINS4_8MMA_AtomIJNS4_4SM904GMMA30MMA_64x32x32_F32E4M3E4M3_SS_TNILNSP_7ScaleInE1ELSR_1EEEEEENS4_6LayoutISD_NS5_IJSC_NSA_ILi0EEESV_EEEEENS5_IJNS4_10UnderscoreESY_SY_EEEEENS4_13SM90_TMA_LOADENS4_14ComposedLayoutINS4_7SwizzleILi3ELi4ELi3EEENS4_18smem_ptr_flag_bitsILi8EEENSU_INS5_IJNSA_ILi8EEESI_EEENS5_IJSI_SC_EEEEEEEvNS4_8identityENS4_23SM90_TMA_LOAD_MULTICASTES1B_vS1C_EENS_8epilogue10collective6detail29Sm90TmaWarpSpecializedAdapterINS1G_15DefaultEpilogueISK_SL_SL_NS1F_6thread17LinearCombinationISK_Li1EffLNS1K_9ScaleType4KindE0ELNS_15FloatRoundStyleE2ESK_EENS1_15EpilogueDefaultEEEEEvvEEEEvNT_6ParamsE,"a",@progbits
	.sectionflags	@""
	.align	4
.nv.constant0._ZN7cutlass13device_kernelINS_4gemm6kernel13GemmUniversalIN4cute5tupleIJiiiiEEENS1_10collective13CollectiveMmaINS1_37MainloopSm90TmaGmmaWarpSpecializedFP8ILi4ENS5_IJNS4_1CILi2EEENSA_ILi1EEESC_EEENS1_35KernelTmaWarpSpecializedCooperativeEEENS5_IJNSA_ILi256EEENSA_ILi160EEENSA_ILi128EEEEEENS_12float_e4m3_tENS5_IJlSC_lEEESK_SL_NS4_8TiledMMAINS4_8MMA_AtomIJNS4_4SM904GMMA30MMA_64x32x32_F32E4M3E4M3_SS_TNILNSP_7ScaleInE1ELSR_1EEEEEENS4_6LayoutISD_NS5_IJSC_NSA_ILi0EEESV_EEEEENS5_IJNS4_10UnderscoreESY_SY_EEEEENS4_13SM90_TMA_LOADENS4_14ComposedLayoutINS4_7SwizzleILi3ELi4ELi3EEENS4_18smem_ptr_flag_bitsILi8EEENSU_INS5_IJNSA_ILi8EEESI_EEENS5_IJSI_SC_EEEEEEEvNS4_8identityENS4_23SM90_TMA_LOAD_MULTICASTES1B_vS1C_EENS_8epilogue10collective6detail29Sm90TmaWarpSpecializedAdapterINS1G_15DefaultEpilogueISK_SL_SL_NS1F_6thread17LinearCombinationISK_Li1EffLNS1K_9ScaleType4KindE0ELNS_15FloatRoundStyleE2ESK_EENS1_15EpilogueDefaultEEEEEvvEEEEvNT_6ParamsE:
	.zero		1664


//--------------------- SYMBOLS --------------------------

	.type		.nv.reservedSmem.offset0,@object
	.size		.nv.reservedSmem.offset0,0x4
